	.target	sm_90a

	.elftype	@"ET_EXEC"


//--------------------- .note.nv.tkinfo           --------------------------
	.section	.note.nv.tkinfo,"",@"SHT_NOTE"
	.sectionflags	@"SHF_NOTE_NV_TKINFO"
	.tkinfo
        /*0018*/ 	.word	0x00000002
        /*0030*/ 	.string	""
        /*0030*/ 	.string	"ptxas"
        /*0030*/ 	.string	"Cuda compilation tools, release 13.0, V13.0.88"
        /*0030*/ 	.string	"Build cuda_13.0.r13.0/compiler.36424714_0"
        /*0030*/ 	.string	"-arch sm_90a -m 64 "



//--------------------- .note.nv.cuinfo           --------------------------
	.section	.note.nv.cuinfo,"",@"SHT_NOTE"
	.sectionflags	@"SHF_NOTE_NV_CUINFO"
        /*0018*/ 	.short	0x0002
        /*001a*/ 	.short	0x005a
        /*001c*/ 	.short	0x0082
	.zero		2


//--------------------- .nv.info                  --------------------------
	.section	.nv.info,"",@"SHT_CUDA_INFO"
	.align	4


	//----- nvinfo : EIATTR_REGCOUNT
	.align		4
        /*0000*/ 	.byte	0x04, 0x2f
        /*0002*/ 	.short	(.L_12 - .L_11)
	.align		4
.L_11:
        /*0004*/ 	.word	index@(_ZN7cutlass13device_kernelIN5flash19enable_sm80_to_sm89INS1_16FlashAttnFwdSm80INS1_25CollectiveMainloopFwdSm80ILi8ELi2ELb0EN4cute5tupleIJNS5_1CILi128EEENS7_ILi64EEENS7_ILi192EEEEEELi192ENS_10bfloat16_tEfNS_4arch4Sm80ELb1ELb0ELb0ELb1ELb0ELb1ELb1ELb0EEENS1_21CollectiveEpilogueFwdINS6_IJS8_SA_S9_EEENS6_IJNS7_ILi1EEESI_SI_EEESC_SE_Li256ELb1ELb1ELb0ELb0EEENS1_19SingleTileSchedulerILb1ELb0ELb1ELi128EEEEEEEEEvNT_6ParamsE)
        /*0008*/ 	.word	0x00000004


	//----- nvinfo : EIATTR_FRAME_SIZE
	.align		4
.L_12:
        /*000c*/ 	.byte	0x04, 0x11
        /*000e*/ 	.short	(.L_14 - .L_13)
	.align		4
.L_13:
        /*0010*/ 	.word	index@(_ZN7cutlass13device_kernelIN5flash19enable_sm80_to_sm89INS1_16FlashAttnFwdSm80INS1_25CollectiveMainloopFwdSm80ILi8ELi2ELb0EN4cute5tupleIJNS5_1CILi128EEENS7_ILi64EEENS7_ILi192EEEEEELi192ENS_10bfloat16_tEfNS_4arch4Sm80ELb1ELb0ELb0ELb1ELb0ELb1ELb1ELb0EEENS1_21CollectiveEpilogueFwdINS6_IJS8_SA_S9_EEENS6_IJNS7_ILi1EEESI_SI_EEESC_SE_Li256ELb1ELb1ELb0ELb0EEENS1_19SingleTileSchedulerILb1ELb0ELb1ELi128EEEEEEEEEvNT_6ParamsE)
        /*0014*/ 	.word	0x00000000


	//----- nvinfo : EIATTR_REGCOUNT
	.align		4
.L_14:
        /*0018*/ 	.byte	0x04, 0x2f
        /*001a*/ 	.short	(.L_16 - .L_15)
	.align		4
.L_15:
        /*001c*/ 	.word	index@(_ZN7cutlass13device_kernelIN5flash19enable_sm80_to_sm89INS1_16FlashAttnFwdSm80INS1_25CollectiveMainloopFwdSm80ILi8ELi2ELb1EN4cute5tupleIJNS5_1CILi128EEENS7_ILi96EEENS7_ILi192EEEEEELi192ENS_10bfloat16_tEfNS_4arch4Sm80ELb1ELb0ELb0ELb1ELb0ELb0ELb1ELb0EEENS1_21CollectiveEpilogueFwdINS6_IJS8_SA_S9_EEENS6_IJNS7_ILi1EEESI_SI_EEESC_SE_Li256ELb1ELb1ELb0ELb0EEENS1_19SingleTileSchedulerILb1ELb0ELb1ELi128EEEEEEEEEvNT_6ParamsE)
        /*0020*/ 	.word	0x00000004


	//----- nvinfo : EIATTR_FRAME_SIZE
	.align		4
.L_16:
        /*0024*/ 	.byte	0x04, 0x11
        /*0026*/ 	.short	(.L_18 - .L_17)
	.align		4
.L_17:
        /*0028*/ 	.word	index@(_ZN7cutlass13device_kernelIN5flash19enable_sm80_to_sm89INS1_16FlashAttnFwdSm80INS1_25CollectiveMainloopFwdSm80ILi8ELi2ELb1EN4cute5tupleIJNS5_1CILi128EEENS7_ILi96EEENS7_ILi192EEEEEELi192ENS_10bfloat16_tEfNS_4arch4Sm80ELb1ELb0ELb0ELb1ELb0ELb0ELb1ELb0EEENS1_21CollectiveEpilogueFwdINS6_IJS8_SA_S9_EEENS6_IJNS7_ILi1EEESI_SI_EEESC_SE_Li256ELb1ELb1ELb0ELb0EEENS1_19SingleTileSchedulerILb1ELb0ELb1ELi128EEEEEEEEEvNT_6ParamsE)
        /*002c*/ 	.word	0x00000000


	//----- nvinfo : EIATTR_REGCOUNT
	.align		4
.L_18:
        /*0030*/ 	.byte	0x04, 0x2f
        /*0032*/ 	.short	(.L_20 - .L_19)
	.align		4
.L_19:
        /*0034*/ 	.word	index@(_ZN7cutlass13device_kernelIN5flash19enable_sm80_to_sm89INS1_16FlashAttnFwdSm80INS1_25CollectiveMainloopFwdSm80ILi8ELi2ELb1EN4cute5tupleIJNS5_1CILi128EEENS7_ILi96EEENS7_ILi192EEEEEELi192ENS_10bfloat16_tEfNS_4arch4Sm80ELb1ELb0ELb0ELb0ELb0ELb0ELb1ELb0EEENS1_21CollectiveEpilogueFwdINS6_IJS8_SA_S9_EEENS6_IJNS7_ILi1EEESI_SI_EEESC_SE_Li256ELb0ELb1ELb0ELb0EEENS1_30DynamicPersistentTileSchedulerILi256ELi256ELb0ELb1ELb0EEEEEEEEEvNT_6ParamsE)
        /*0038*/ 	.word	0x00000004


	//----- nvinfo : EIATTR_FRAME_SIZE
	.align		4
.L_20:
        /*003c*/ 	.byte	0x04, 0x11
        /*003e*/ 	.short	(.L_22 - .L_21)
	.align		4
.L_21:
        /*0040*/ 	.word	index@(_ZN7cutlass13device_kernelIN5flash19enable_sm80_to_sm89INS1_16FlashAttnFwdSm80INS1_25CollectiveMainloopFwdSm80ILi8ELi2ELb1EN4cute5tupleIJNS5_1CILi128EEENS7_ILi96EEENS7_ILi192EEEEEELi192ENS_10bfloat16_tEfNS_4arch4Sm80ELb1ELb0ELb0ELb0ELb0ELb0ELb1ELb0EEENS1_21CollectiveEpilogueFwdINS6_IJS8_SA_S9_EEENS6_IJNS7_ILi1EEESI_SI_EEESC_SE_Li256ELb0ELb1ELb0ELb0EEENS1_30DynamicPersistentTileSchedulerILi256ELi256ELb0ELb1ELb0EEEEEEEEEvNT_6ParamsE)
        /*0044*/ 	.word	0x00000000


	//----- nvinfo : EIATTR_REGCOUNT
	.align		4
.L_22:
        /*0048*/ 	.byte	0x04, 0x2f
        /*004a*/ 	.short	(.L_24 - .L_23)
	.align		4
.L_23:
        /*004c*/ 	.word	index@(_ZN7cutlass13device_kernelIN5flash19enable_sm80_to_sm89INS1_16FlashAttnFwdSm80INS1_25CollectiveMainloopFwdSm80ILi8ELi2ELb0EN4cute5tupleIJNS5_1CILi128EEENS7_ILi64EEENS7_ILi192EEEEEELi192ENS_10bfloat16_tEfNS_4arch4Sm80ELb0ELb1ELb0ELb1ELb0ELb1ELb1ELb0EEENS1_21CollectiveEpilogueFwdINS6_IJS8_SA_S9_EEENS6_IJNS7_ILi1EEESI_SI_EEESC_SE_Li256ELb1ELb1ELb0ELb0EEENS1_19SingleTileSchedulerILb1ELb0ELb1ELi128EEEEEEEEEvNT_6ParamsE)
        /*0050*/ 	.word	0x00000004


	//----- nvinfo : EIATTR_FRAME_SIZE
	.align		4
.L_24:
        /*0054*/ 	.byte	0x04, 0x11
        /*0056*/ 	.short	(.L_26 - .L_25)
	.align		4
.L_25:
        /*0058*/ 	.word	index@(_ZN7cutlass13device_kernelIN5flash19enable_sm80_to_sm89INS1_16FlashAttnFwdSm80INS1_25CollectiveMainloopFwdSm80ILi8ELi2ELb0EN4cute5tupleIJNS5_1CILi128EEENS7_ILi64EEENS7_ILi192EEEEEELi192ENS_10bfloat16_tEfNS_4arch4Sm80ELb0ELb1ELb0ELb1ELb0ELb1ELb1ELb0EEENS1_21CollectiveEpilogueFwdINS6_IJS8_SA_S9_EEENS6_IJNS7_ILi1EEESI_SI_EEESC_SE_Li256ELb1ELb1ELb0ELb0EEENS1_19SingleTileSchedulerILb1ELb0ELb1ELi128EEEEEEEEEvNT_6ParamsE)
        /*005c*/ 	.word	0x00000000


	//----- nvinfo : EIATTR_REGCOUNT
	.align		4
.L_26:
        /*0060*/ 	.byte	0x04, 0x2f
        /*0062*/ 	.short	(.L_28 - .L_27)
	.align		4
.L_27:
        /*0064*/ 	.word	index@(_ZN7cutlass13device_kernelIN5flash19enable_sm80_to_sm89INS1_16FlashAttnFwdSm80INS1_25CollectiveMainloopFwdSm80ILi8ELi2ELb0EN4cute5tupleIJNS5_1CILi128EEENS7_ILi64EEENS7_ILi192EEEEEELi192ENS_10bfloat16_tEfNS_4arch4Sm80ELb0ELb1ELb0ELb1ELb0ELb0ELb1ELb0EEENS1_21CollectiveEpilogueFwdINS6_IJS8_SA_S9_EEENS6_IJNS7_ILi1EEESI_SI_EEESC_SE_Li256ELb1ELb1ELb0ELb0EEENS1_19SingleTileSchedulerILb1ELb0ELb1ELi128EEEEEEEEEvNT_6ParamsE)
        /*0068*/ 	.word	0x00000004


	//----- nvinfo : EIATTR_FRAME_SIZE
	.align		4
.L_28:
        /*006c*/ 	.byte	0x04, 0x11
        /*006e*/ 	.short	(.L_30 - .L_29)
	.align		4
.L_29:
        /*0070*/ 	.word	index@(_ZN7cutlass13device_kernelIN5flash19enable_sm80_to_sm89INS1_16FlashAttnFwdSm80INS1_25CollectiveMainloopFwdSm80ILi8ELi2ELb0EN4cute5tupleIJNS5_1CILi128EEENS7_ILi64EEENS7_ILi192EEEEEELi192ENS_10bfloat16_tEfNS_4arch4Sm80ELb0ELb1ELb0ELb1ELb0ELb0ELb1ELb0EEENS1_21CollectiveEpilogueFwdINS6_IJS8_SA_S9_EEENS6_IJNS7_ILi1EEESI_SI_EEESC_SE_Li256ELb1ELb1ELb0ELb0EEENS1_19SingleTileSchedulerILb1ELb0ELb1ELi128EEEEEEEEEvNT_6ParamsE)
        /*0074*/ 	.word	0x00000000


	//----- nvinfo : EIATTR_REGCOUNT
	.align		4
.L_30:
        /*0078*/ 	.byte	0x04, 0x2f
        /*007a*/ 	.short	(.L_32 - .L_31)
	.align		4
.L_31:
        /*007c*/ 	.word	index@(_ZN7cutlass13device_kernelIN5flash19enable_sm80_to_sm89INS1_16FlashAttnFwdSm80INS1_25CollectiveMainloopFwdSm80ILi8ELi2ELb0EN4cute5tupleIJNS5_1CILi128EEENS7_ILi64EEENS7_ILi192EEEEEELi192ENS_10bfloat16_tEfNS_4arch4Sm80ELb0ELb1ELb0ELb0ELb0ELb0ELb1ELb0EEENS1_21CollectiveEpilogueFwdINS6_IJS8_SA_S9_EEENS6_IJNS7_ILi1EEESI_SI_EEESC_SE_Li256ELb0ELb1ELb0ELb0EEENS1_19SingleTileSchedulerILb0ELb0ELb1ELi128EEEEEEEEEvNT_6ParamsE)
        /*0080*/ 	.word	0x00000004


	//----- nvinfo : EIATTR_FRAME_SIZE
	.align		4
.L_32:
        /*0084*/ 	.byte	0x04, 0x11
        /*0086*/ 	.short	(.L_34 - .L_33)
	.align		4
.L_33:
        /*0088*/ 	.word	index@(_ZN7cutlass13device_kernelIN5flash19enable_sm80_to_sm89INS1_16FlashAttnFwdSm80INS1_25CollectiveMainloopFwdSm80ILi8ELi2ELb0EN4cute5tupleIJNS5_1CILi128EEENS7_ILi64EEENS7_ILi192EEEEEELi192ENS_10bfloat16_tEfNS_4arch4Sm80ELb0ELb1ELb0ELb0ELb0ELb0ELb1ELb0EEENS1_21CollectiveEpilogueFwdINS6_IJS8_SA_S9_EEENS6_IJNS7_ILi1EEESI_SI_EEESC_SE_Li256ELb0ELb1ELb0ELb0EEENS1_19SingleTileSchedulerILb0ELb0ELb1ELi128EEEEEEEEEvNT_6ParamsE)
        /*008c*/ 	.word	0x00000000


	//----- nvinfo : EIATTR_REGCOUNT
	.align		4
.L_34:
        /*0090*/ 	.byte	0x04, 0x2f
        /*0092*/ 	.short	(.L_36 - .L_35)
	.align		4
.L_35:
        /*0094*/ 	.word	index@(_ZN7cutlass13device_kernelIN5flash19enable_sm80_to_sm89INS1_16FlashAttnFwdSm80INS1_25CollectiveMainloopFwdSm80ILi8ELi2ELb0EN4cute5tupleIJNS5_1CILi128EEENS7_ILi64EEENS7_ILi192EEEEEELi192ENS_10bfloat16_tEfNS_4arch4Sm80ELb0ELb0ELb0ELb1ELb0ELb1ELb1ELb0EEENS1_21CollectiveEpilogueFwdINS6_IJS8_SA_S9_EEENS6_IJNS7_ILi1EEESI_SI_EEESC_SE_Li256ELb1ELb1ELb0ELb0EEENS1_19SingleTileSchedulerILb1ELb0ELb1ELi128EEEEEEEEEvNT_6ParamsE)
        /*0098*/ 	.word	0x00000004


	//----- nvinfo : EIATTR_FRAME_SIZE
	.align		4
.L_36:
        /*009c*/ 	.byte	0x04, 0x11
        /*009e*/ 	.short	(.L_38 - .L_37)
	.align		4
.L_37:
        /*00a0*/ 	.word	index@(_ZN7cutlass13device_kernelIN5flash19enable_sm80_to_sm89INS1_16FlashAttnFwdSm80INS1_25CollectiveMainloopFwdSm80ILi8ELi2ELb0EN4cute5tupleIJNS5_1CILi128EEENS7_ILi64EEENS7_ILi192EEEEEELi192ENS_10bfloat16_tEfNS_4arch4Sm80ELb0ELb0ELb0ELb1ELb0ELb1ELb1ELb0EEENS1_21CollectiveEpilogueFwdINS6_IJS8_SA_S9_EEENS6_IJNS7_ILi1EEESI_SI_EEESC_SE_Li256ELb1ELb1ELb0ELb0EEENS1_19SingleTileSchedulerILb1ELb0ELb1ELi128EEEEEEEEEvNT_6ParamsE)
        /*00a4*/ 	.word	0x00000000


	//----- nvinfo : EIATTR_REGCOUNT
	.align		4
.L_38:
        /*00a8*/ 	.byte	0x04, 0x2f
        /*00aa*/ 	.short	(.L_40 - .L_39)
	.align		4
.L_39:
        /*00ac*/ 	.word	index@(_ZN7cutlass13device_kernelIN5flash19enable_sm80_to_sm89INS1_16FlashAttnFwdSm80INS1_25CollectiveMainloopFwdSm80ILi8ELi2ELb1EN4cute5tupleIJNS5_1CILi128EEENS7_ILi96EEENS7_ILi192EEEEEELi192ENS_10bfloat16_tEfNS_4arch4Sm80ELb0ELb0ELb0ELb1ELb0ELb0ELb1ELb0EEENS1_21CollectiveEpilogueFwdINS6_IJS8_SA_S9_EEENS6_IJNS7_ILi1EEESI_SI_EEESC_SE_Li256ELb1ELb1ELb0ELb0EEENS1_19SingleTileSchedulerILb1ELb0ELb1ELi128EEEEEEEEEvNT_6ParamsE)
        /*00b0*/ 	.word	0x00000004


	//----- nvinfo : EIATTR_FRAME_SIZE
	.align		4
.L_40:
        /*00b4*/ 	.byte	0x04, 0x11
        /*00b6*/ 	.short	(.L_42 - .L_41)
	.align		4
.L_41:
        /*00b8*/ 	.word	index@(_ZN7cutlass13device_kernelIN5flash19enable_sm80_to_sm89INS1_16FlashAttnFwdSm80INS1_25CollectiveMainloopFwdSm80ILi8ELi2ELb1EN4cute5tupleIJNS5_1CILi128EEENS7_ILi96EEENS7_ILi192EEEEEELi192ENS_10bfloat16_tEfNS_4arch4Sm80ELb0ELb0ELb0ELb1ELb0ELb0ELb1ELb0EEENS1_21CollectiveEpilogueFwdINS6_IJS8_SA_S9_EEENS6_IJNS7_ILi1EEESI_SI_EEESC_SE_Li256ELb1ELb1ELb0ELb0EEENS1_19SingleTileSchedulerILb1ELb0ELb1ELi128EEEEEEEEEvNT_6ParamsE)
        /*00bc*/ 	.word	0x00000000


	//----- nvinfo : EIATTR_REGCOUNT
	.align		4
.L_42:
        /*00c0*/ 	.byte	0x04, 0x2f
        /*00c2*/ 	.short	(.L_44 - .L_43)
	.align		4
.L_43:
        /*00c4*/ 	.word	index@(_ZN7cutlass13device_kernelIN5flash19enable_sm80_to_sm89INS1_16FlashAttnFwdSm80INS1_25CollectiveMainloopFwdSm80ILi8ELi2ELb1EN4cute5tupleIJNS5_1CILi128EEENS7_ILi96EEENS7_ILi192EEEEEELi192ENS_10bfloat16_tEfNS_4arch4Sm80ELb0ELb0ELb0ELb0ELb0ELb0ELb1ELb0EEENS1_21CollectiveEpilogueFwdINS6_IJS8_SA_S9_EEENS6_IJNS7_ILi1EEESI_SI_EEESC_SE_Li256ELb0ELb1ELb0ELb0EEENS1_19SingleTileSchedulerILb0ELb0ELb1ELi128EEEEEEEEEvNT_6ParamsE)
        /*00c8*/ 	.word	0x00000004


	//----- nvinfo : EIATTR_FRAME_SIZE
	.align		4
.L_44:
        /*00cc*/ 	.byte	0x04, 0x11
        /*00ce*/ 	.short	(.L_46 - .L_45)
	.align		4
.L_45:
        /*00d0*/ 	.word	index@(_ZN7cutlass13device_kernelIN5flash19enable_sm80_to_sm89INS1_16FlashAttnFwdSm80INS1_25CollectiveMainloopFwdSm80ILi8ELi2ELb1EN4cute5tupleIJNS5_1CILi128EEENS7_ILi96EEENS7_ILi192EEEEEELi192ENS_10bfloat16_tEfNS_4arch4Sm80ELb0ELb0ELb0ELb0ELb0ELb0ELb1ELb0EEENS1_21CollectiveEpilogueFwdINS6_IJS8_SA_S9_EEENS6_IJNS7_ILi1EEESI_SI_EEESC_SE_Li256ELb0ELb1ELb0ELb0EEENS1_19SingleTileSchedulerILb0ELb0ELb1ELi128EEEEEEEEEvNT_6ParamsE)
        /*00d4*/ 	.word	0x00000000


	//----- nvinfo : EIATTR_REGCOUNT
	.align		4
.L_46:
        /*00d8*/ 	.byte	0x04, 0x2f
        /*00da*/ 	.short	(.L_48 - .L_47)
	.align		4
.L_47:
        /*00dc*/ 	.word	index@(_ZN7cutlass13device_kernelIN5flash19enable_sm80_to_sm89INS1_16FlashAttnFwdSm80INS1_25CollectiveMainloopFwdSm80ILi8ELi1ELb0EN4cute5tupleIJNS5_1CILi128EEENS7_ILi64EEENS7_ILi192EEEEEELi192ENS_10bfloat16_tEfNS_4arch4Sm80ELb1ELb0ELb0ELb1ELb0ELb1ELb1ELb0EEENS1_21CollectiveEpilogueFwdINS6_IJS8_SA_S9_EEENS6_IJNS7_ILi1EEESI_SI_EEESC_SE_Li256ELb1ELb1ELb0ELb0EEENS1_19SingleTileSchedulerILb1ELb0ELb1ELi128EEEEEEEEEvNT_6ParamsE)
        /*00e0*/ 	.word	0x00000004


	//----- nvinfo : EIATTR_FRAME_SIZE
	.align		4
.L_48:
        /*00e4*/ 	.byte	0x04, 0x11
        /*00e6*/ 	.short	(.L_50 - .L_49)
	.align		4
.L_49:
        /*00e8*/ 	.word	index@(_ZN7cutlass13device_kernelIN5flash19enable_sm80_to_sm89INS1_16FlashAttnFwdSm80INS1_25CollectiveMainloopFwdSm80ILi8ELi1ELb0EN4cute5tupleIJNS5_1CILi128EEENS7_ILi64EEENS7_ILi192EEEEEELi192ENS_10bfloat16_tEfNS_4arch4Sm80ELb1ELb0ELb0ELb1ELb0ELb1ELb1ELb0EEENS1_21CollectiveEpilogueFwdINS6_IJS8_SA_S9_EEENS6_IJNS7_ILi1EEESI_SI_EEESC_SE_Li256ELb1ELb1ELb0ELb0EEENS1_19SingleTileSchedulerILb1ELb0ELb1ELi128EEEEEEEEEvNT_6ParamsE)
        /*00ec*/ 	.word	0x00000000


	//----- nvinfo : EIATTR_REGCOUNT
	.align		4
.L_50:
        /*00f0*/ 	.byte	0x04, 0x2f
        /*00f2*/ 	.short	(.L_52 - .L_51)
	.align		4
.L_51:
        /*00f4*/ 	.word	index@(_ZN7cutlass13device_kernelIN5flash19enable_sm80_to_sm89INS1_16FlashAttnFwdSm80INS1_25CollectiveMainloopFwdSm80ILi8ELi1ELb1EN4cute5tupleIJNS5_1CILi128EEENS7_ILi96EEENS7_ILi192EEEEEELi192ENS_10bfloat16_tEfNS_4arch4Sm80ELb1ELb0ELb0ELb1ELb0ELb0ELb1ELb0EEENS1_21CollectiveEpilogueFwdINS6_IJS8_SA_S9_EEENS6_IJNS7_ILi1EEESI_SI_EEESC_SE_Li256ELb1ELb1ELb0ELb0EEENS1_19SingleTileSchedulerILb1ELb0ELb1ELi128EEEEEEEEEvNT_6ParamsE)
        /*00f8*/ 	.word	0x00000004


	//----- nvinfo : EIATTR_FRAME_SIZE
	.align		4
.L_52:
        /*00fc*/ 	.byte	0x04, 0x11
        /*00fe*/ 	.short	(.L_54 - .L_53)
	.align		4
.L_53:
        /*0100*/ 	.word	index@(_ZN7cutlass13device_kernelIN5flash19enable_sm80_to_sm89INS1_16FlashAttnFwdSm80INS1_25CollectiveMainloopFwdSm80ILi8ELi1ELb1EN4cute5tupleIJNS5_1CILi128EEENS7_ILi96EEENS7_ILi192EEEEEELi192ENS_10bfloat16_tEfNS_4arch4Sm80ELb1ELb0ELb0ELb1ELb0ELb0ELb1ELb0EEENS1_21CollectiveEpilogueFwdINS6_IJS8_SA_S9_EEENS6_IJNS7_ILi1EEESI_SI_EEESC_SE_Li256ELb1ELb1ELb0ELb0EEENS1_19SingleTileSchedulerILb1ELb0ELb1ELi128EEEEEEEEEvNT_6ParamsE)
        /*0104*/ 	.word	0x00000000


	//----- nvinfo : EIATTR_REGCOUNT
	.align		4
.L_54:
        /*0108*/ 	.byte	0x04, 0x2f
        /*010a*/ 	.short	(.L_56 - .L_55)
	.align		4
.L_55:
        /*010c*/ 	.word	index@(_ZN7cutlass13device_kernelIN5flash19enable_sm80_to_sm89INS1_16FlashAttnFwdSm80INS1_25CollectiveMainloopFwdSm80ILi8ELi1ELb1EN4cute5tupleIJNS5_1CILi128EEENS7_ILi96EEENS7_ILi192EEEEEELi192ENS_10bfloat16_tEfNS_4arch4Sm80ELb1ELb0ELb0ELb0ELb0ELb0ELb1ELb0EEENS1_21CollectiveEpilogueFwdINS6_IJS8_SA_S9_EEENS6_IJNS7_ILi1EEESI_SI_EEESC_SE_Li256ELb0ELb1ELb0ELb0EEENS1_30DynamicPersistentTileSchedulerILi256ELi256ELb0ELb1ELb0EEEEEEEEEvNT_6ParamsE)
        /*0110*/ 	.word	0x00000004


	//----- nvinfo : EIATTR_FRAME_SIZE
	.align		4
.L_56:
        /*0114*/ 	.byte	0x04, 0x11
        /*0116*/ 	.short	(.L_58 - .L_57)
	.align		4
.L_57:
        /*0118*/ 	.word	index@(_ZN7cutlass13device_kernelIN5flash19enable_sm80_to_sm89INS1_16FlashAttnFwdSm80INS1_25CollectiveMainloopFwdSm80ILi8ELi1ELb1EN4cute5tupleIJNS5_1CILi128EEENS7_ILi96EEENS7_ILi192EEEEEELi192ENS_10bfloat16_tEfNS_4arch4Sm80ELb1ELb0ELb0ELb0ELb0ELb0ELb1ELb0EEENS1_21CollectiveEpilogueFwdINS6_IJS8_SA_S9_EEENS6_IJNS7_ILi1EEESI_SI_EEESC_SE_Li256ELb0ELb1ELb0ELb0EEENS1_30DynamicPersistentTileSchedulerILi256ELi256ELb0ELb1ELb0EEEEEEEEEvNT_6ParamsE)
        /*011c*/ 	.word	0x00000000


	//----- nvinfo : EIATTR_REGCOUNT
	.align		4
.L_58:
        /*0120*/ 	.byte	0x04, 0x2f
        /*0122*/ 	.short	(.L_60 - .L_59)
	.align		4
.L_59:
        /*0124*/ 	.word	index@(_ZN7cutlass13device_kernelIN5flash19enable_sm80_to_sm89INS1_16FlashAttnFwdSm80INS1_25CollectiveMainloopFwdSm80ILi8ELi1ELb0EN4cute5tupleIJNS5_1CILi128EEENS7_ILi64EEENS7_ILi192EEEEEELi192ENS_10bfloat16_tEfNS_4arch4Sm80ELb0ELb1ELb0ELb1ELb0ELb1ELb1ELb0EEENS1_21CollectiveEpilogueFwdINS6_IJS8_SA_S9_EEENS6_IJNS7_ILi1EEESI_SI_EEESC_SE_Li256ELb1ELb1ELb0ELb0EEENS1_19SingleTileSchedulerILb1ELb0ELb1ELi128EEEEEEEEEvNT_6ParamsE)
        /*0128*/ 	.word	0x00000004


	//----- nvinfo : EIATTR_FRAME_SIZE
	.align		4
.L_60:
        /*012c*/ 	.byte	0x04, 0x11
        /*012e*/ 	.short	(.L_62 - .L_61)
	.align		4
.L_61:
        /*0130*/ 	.word	index@(_ZN7cutlass13device_kernelIN5flash19enable_sm80_to_sm89INS1_16FlashAttnFwdSm80INS1_25CollectiveMainloopFwdSm80ILi8ELi1ELb0EN4cute5tupleIJNS5_1CILi128EEENS7_ILi64EEENS7_ILi192EEEEEELi192ENS_10bfloat16_tEfNS_4arch4Sm80ELb0ELb1ELb0ELb1ELb0ELb1ELb1ELb0EEENS1_21CollectiveEpilogueFwdINS6_IJS8_SA_S9_EEENS6_IJNS7_ILi1EEESI_SI_EEESC_SE_Li256ELb1ELb1ELb0ELb0EEENS1_19SingleTileSchedulerILb1ELb0ELb1ELi128EEEEEEEEEvNT_6ParamsE)
        /*0134*/ 	.word	0x00000000


	//----- nvinfo : EIATTR_REGCOUNT
	.align		4
.L_62:
        /*0138*/ 	.byte	0x04, 0x2f
        /*013a*/ 	.short	(.L_64 - .L_63)
	.align		4
.L_63:
        /*013c*/ 	.word	index@(_ZN7cutlass13device_kernelIN5flash19enable_sm80_to_sm89INS1_16FlashAttnFwdSm80INS1_25CollectiveMainloopFwdSm80ILi8ELi1ELb0EN4cute5tupleIJNS5_1CILi128EEENS7_ILi64EEENS7_ILi192EEEEEELi192ENS_10bfloat16_tEfNS_4arch4Sm80ELb0ELb1ELb0ELb1ELb0ELb0ELb1ELb0EEENS1_21CollectiveEpilogueFwdINS6_IJS8_SA_S9_EEENS6_IJNS7_ILi1EEESI_SI_EEESC_SE_Li256ELb1ELb1ELb0ELb0EEENS1_19SingleTileSchedulerILb1ELb0ELb1ELi128EEEEEEEEEvNT_6ParamsE)
        /*0140*/ 	.word	0x00000004


	//----- nvinfo : EIATTR_FRAME_SIZE
	.align		4
.L_64:
        /*0144*/ 	.byte	0x04, 0x11
        /*0146*/ 	.short	(.L_66 - .L_65)
	.align		4
.L_65:
        /*0148*/ 	.word	index@(_ZN7cutlass13device_kernelIN5flash19enable_sm80_to_sm89INS1_16FlashAttnFwdSm80INS1_25CollectiveMainloopFwdSm80ILi8ELi1ELb0EN4cute5tupleIJNS5_1CILi128EEENS7_ILi64EEENS7_ILi192EEEEEELi192ENS_10bfloat16_tEfNS_4arch4Sm80ELb0ELb1ELb0ELb1ELb0ELb0ELb1ELb0EEENS1_21CollectiveEpilogueFwdINS6_IJS8_SA_S9_EEENS6_IJNS7_ILi1EEESI_SI_EEESC_SE_Li256ELb1ELb1ELb0ELb0EEENS1_19SingleTileSchedulerILb1ELb0ELb1ELi128EEEEEEEEEvNT_6ParamsE)
        /*014c*/ 	.word	0x00000000


	//----- nvinfo : EIATTR_REGCOUNT
	.align		4
.L_66:
        /*0150*/ 	.byte	0x04, 0x2f
        /*0152*/ 	.short	(.L_68 - .L_67)
	.align		4
.L_67:
        /*0154*/ 	.word	index@(_ZN7cutlass13device_kernelIN5flash19enable_sm80_to_sm89INS1_16FlashAttnFwdSm80INS1_25CollectiveMainloopFwdSm80ILi8ELi1ELb0EN4cute5tupleIJNS5_1CILi128EEENS7_ILi64EEENS7_ILi192EEEEEELi192ENS_10bfloat16_tEfNS_4arch4Sm80ELb0ELb1ELb0ELb0ELb0ELb0ELb1ELb0EEENS1_21CollectiveEpilogueFwdINS6_IJS8_SA_S9_EEENS6_IJNS7_ILi1EEESI_SI_EEESC_SE_Li256ELb0ELb1ELb0ELb0EEENS1_19SingleTileSchedulerILb0ELb0ELb1ELi128EEEEEEEEEvNT_6ParamsE)
        /*0158*/ 	.word	0x00000004


	//----- nvinfo : EIATTR_FRAME_SIZE
	.align		4
.L_68:
        /*015c*/ 	.byte	0x04, 0x11
        /*015e*/ 	.short	(.L_70 - .L_69)
	.align		4
.L_69:
        /*0160*/ 	.word	index@(_ZN7cutlass13device_kernelIN5flash19enable_sm80_to_sm89INS1_16FlashAttnFwdSm80INS1_25CollectiveMainloopFwdSm80ILi8ELi1ELb0EN4cute5tupleIJNS5_1CILi128EEENS7_ILi64EEENS7_ILi192EEEEEELi192ENS_10bfloat16_tEfNS_4arch4Sm80ELb0ELb1ELb0ELb0ELb0ELb0ELb1ELb0EEENS1_21CollectiveEpilogueFwdINS6_IJS8_SA_S9_EEENS6_IJNS7_ILi1EEESI_SI_EEESC_SE_Li256ELb0ELb1ELb0ELb0EEENS1_19SingleTileSchedulerILb0ELb0ELb1ELi128EEEEEEEEEvNT_6ParamsE)
        /*0164*/ 	.word	0x00000000


	//----- nvinfo : EIATTR_REGCOUNT
	.align		4
.L_70:
        /*0168*/ 	.byte	0x04, 0x2f
        /*016a*/ 	.short	(.L_72 - .L_71)
	.align		4
.L_71:
        /*016c*/ 	.word	index@(_ZN7cutlass13device_kernelIN5flash19enable_sm80_to_sm89INS1_16FlashAttnFwdSm80INS1_25CollectiveMainloopFwdSm80ILi8ELi1ELb0EN4cute5tupleIJNS5_1CILi128EEENS7_ILi64EEENS7_ILi192EEEEEELi192ENS_10bfloat16_tEfNS_4arch4Sm80ELb0ELb0ELb0ELb1ELb0ELb1ELb1ELb0EEENS1_21CollectiveEpilogueFwdINS6_IJS8_SA_S9_EEENS6_IJNS7_ILi1EEESI_SI_EEESC_SE_Li256ELb1ELb1ELb0ELb0EEENS1_19SingleTileSchedulerILb1ELb0ELb1ELi128EEEEEEEEEvNT_6ParamsE)
        /*0170*/ 	.word	0x00000004


	//----- nvinfo : EIATTR_FRAME_SIZE
	.align		4
.L_72:
        /*0174*/ 	.byte	0x04, 0x11
        /*0176*/ 	.short	(.L_74 - .L_73)
	.align		4
.L_73:
        /*0178*/ 	.word	index@(_ZN7cutlass13device_kernelIN5flash19enable_sm80_to_sm89INS1_16FlashAttnFwdSm80INS1_25CollectiveMainloopFwdSm80ILi8ELi1ELb0EN4cute5tupleIJNS5_1CILi128EEENS7_ILi64EEENS7_ILi192EEEEEELi192ENS_10bfloat16_tEfNS_4arch4Sm80ELb0ELb0ELb0ELb1ELb0ELb1ELb1ELb0EEENS1_21CollectiveEpilogueFwdINS6_IJS8_SA_S9_EEENS6_IJNS7_ILi1EEESI_SI_EEESC_SE_Li256ELb1ELb1ELb0ELb0EEENS1_19SingleTileSchedulerILb1ELb0ELb1ELi128EEEEEEEEEvNT_6ParamsE)
        /*017c*/ 	.word	0x00000000


	//----- nvinfo : EIATTR_REGCOUNT
	.align		4
.L_74:
        /*0180*/ 	.byte	0x04, 0x2f
        /*0182*/ 	.short	(.L_76 - .L_75)
	.align		4
.L_75:
        /*0184*/ 	.word	index@(_ZN7cutlass13device_kernelIN5flash19enable_sm80_to_sm89INS1_16FlashAttnFwdSm80INS1_25CollectiveMainloopFwdSm80ILi8ELi1ELb1EN4cute5tupleIJNS5_1CILi128EEENS7_ILi96EEENS7_ILi192EEEEEELi192ENS_10bfloat16_tEfNS_4arch4Sm80ELb0ELb0ELb0ELb1ELb0ELb0ELb1ELb0EEENS1_21CollectiveEpilogueFwdINS6_IJS8_SA_S9_EEENS6_IJNS7_ILi1EEESI_SI_EEESC_SE_Li256ELb1ELb1ELb0ELb0EEENS1_19SingleTileSchedulerILb1ELb0ELb1ELi128EEEEEEEEEvNT_6ParamsE)
        /*0188*/ 	.word	0x00000004


	//----- nvinfo : EIATTR_FRAME_SIZE
	.align		4
.L_76:
        /*018c*/ 	.byte	0x04, 0x11
        /*018e*/ 	.short	(.L_78 - .L_77)
	.align		4
.L_77:
        /*0190*/ 	.word	index@(_ZN7cutlass13device_kernelIN5flash19enable_sm80_to_sm89INS1_16FlashAttnFwdSm80INS1_25CollectiveMainloopFwdSm80ILi8ELi1ELb1EN4cute5tupleIJNS5_1CILi128EEENS7_ILi96EEENS7_ILi192EEEEEELi192ENS_10bfloat16_tEfNS_4arch4Sm80ELb0ELb0ELb0ELb1ELb0ELb0ELb1ELb0EEENS1_21CollectiveEpilogueFwdINS6_IJS8_SA_S9_EEENS6_IJNS7_ILi1EEESI_SI_EEESC_SE_Li256ELb1ELb1ELb0ELb0EEENS1_19SingleTileSchedulerILb1ELb0ELb1ELi128EEEEEEEEEvNT_6ParamsE)
        /*0194*/ 	.word	0x00000000


	//----- nvinfo : EIATTR_REGCOUNT
	.align		4
.L_78:
        /*0198*/ 	.byte	0x04, 0x2f
        /*019a*/ 	.short	(.L_80 - .L_79)
	.align		4
.L_79:
        /*019c*/ 	.word	index@(_ZN7cutlass13device_kernelIN5flash19enable_sm80_to_sm89INS1_16FlashAttnFwdSm80INS1_25CollectiveMainloopFwdSm80ILi8ELi1ELb1EN4cute5tupleIJNS5_1CILi128EEENS7_ILi96EEENS7_ILi192EEEEEELi192ENS_10bfloat16_tEfNS_4arch4Sm80ELb0ELb0ELb0ELb0ELb0ELb0ELb1ELb0EEENS1_21CollectiveEpilogueFwdINS6_IJS8_SA_S9_EEENS6_IJNS7_ILi1EEESI_SI_EEESC_SE_Li256ELb0ELb1ELb0ELb0EEENS1_19SingleTileSchedulerILb0ELb0ELb1ELi128EEEEEEEEEvNT_6ParamsE)
        /*01a0*/ 	.word	0x00000004


	//----- nvinfo : EIATTR_FRAME_SIZE
	.align		4
.L_80:
        /*01a4*/ 	.byte	0x04, 0x11
        /*01a6*/ 	.short	(.L_82 - .L_81)
	.align		4
.L_81:
        /*01a8*/ 	.word	index@(_ZN7cutlass13device_kernelIN5flash19enable_sm80_to_sm89INS1_16FlashAttnFwdSm80INS1_25CollectiveMainloopFwdSm80ILi8ELi1ELb1EN4cute5tupleIJNS5_1CILi128EEENS7_ILi96EEENS7_ILi192EEEEEELi192ENS_10bfloat16_tEfNS_4arch4Sm80ELb0ELb0ELb0ELb0ELb0ELb0ELb1ELb0EEENS1_21CollectiveEpilogueFwdINS6_IJS8_SA_S9_EEENS6_IJNS7_ILi1EEESI_SI_EEESC_SE_Li256ELb0ELb1ELb0ELb0EEENS1_19SingleTileSchedulerILb0ELb0ELb1ELi128EEEEEEEEEvNT_6ParamsE)
        /*01ac*/ 	.word	0x00000000


	//----- nvinfo : EIATTR_MIN_STACK_SIZE
	.align		4
.L_82:
        /*01b0*/ 	.byte	0x04, 0x12
        /*01b2*/ 	.short	(.L_84 - .L_83)
	.align		4
.L_83:
        /*01b4*/ 	.word	index@(_ZN7cutlass13device_kernelIN5flash19enable_sm80_to_sm89INS1_16FlashAttnFwdSm80INS1_25CollectiveMainloopFwdSm80ILi8ELi1ELb1EN4cute5tupleIJNS5_1CILi128EEENS7_ILi96EEENS7_ILi192EEEEEELi192ENS_10bfloat16_tEfNS_4arch4Sm80ELb0ELb0ELb0ELb0ELb0ELb0ELb1ELb0EEENS1_21CollectiveEpilogueFwdINS6_IJS8_SA_S9_EEENS6_IJNS7_ILi1EEESI_SI_EEESC_SE_Li256ELb0ELb1ELb0ELb0EEENS1_19SingleTileSchedulerILb0ELb0ELb1ELi128EEEEEEEEEvNT_6ParamsE)
        /*01b8*/ 	.word	0x00000000


	//----- nvinfo : EIATTR_MIN_STACK_SIZE
	.align		4
.L_84:
        /*01bc*/ 	.byte	0x04, 0x12
        /*01be*/ 	.short	(.L_86 - .L_85)
	.align		4
.L_85:
        /*01c0*/ 	.word	index@(_ZN7cutlass13device_kernelIN5flash19enable_sm80_to_sm89INS1_16FlashAttnFwdSm80INS1_25CollectiveMainloopFwdSm80ILi8ELi1ELb1EN4cute5tupleIJNS5_1CILi128EEENS7_ILi96EEENS7_ILi192EEEEEELi192ENS_10bfloat16_tEfNS_4arch4Sm80ELb0ELb0ELb0ELb1ELb0ELb0ELb1ELb0EEENS1_21CollectiveEpilogueFwdINS6_IJS8_SA_S9_EEENS6_IJNS7_ILi1EEESI_SI_EEESC_SE_Li256ELb1ELb1ELb0ELb0EEENS1_19SingleTileSchedulerILb1ELb0ELb1ELi128EEEEEEEEEvNT_6ParamsE)
        /*01c4*/ 	.word	0x00000000


	//----- nvinfo : EIATTR_MIN_STACK_SIZE
	.align		4
.L_86:
        /*01c8*/ 	.byte	0x04, 0x12
        /*01ca*/ 	.short	(.L_88 - .L_87)
	.align		4
.L_87:
        /*01cc*/ 	.word	index@(_ZN7cutlass13device_kernelIN5flash19enable_sm80_to_sm89INS1_16FlashAttnFwdSm80INS1_25CollectiveMainloopFwdSm80ILi8ELi1ELb0EN4cute5tupleIJNS5_1CILi128EEENS7_ILi64EEENS7_ILi192EEEEEELi192ENS_10bfloat16_tEfNS_4arch4Sm80ELb0ELb0ELb0ELb1ELb0ELb1ELb1ELb0EEENS1_21CollectiveEpilogueFwdINS6_IJS8_SA_S9_EEENS6_IJNS7_ILi1EEESI_SI_EEESC_SE_Li256ELb1ELb1ELb0ELb0EEENS1_19SingleTileSchedulerILb1ELb0ELb1ELi128EEEEEEEEEvNT_6ParamsE)
        /*01d0*/ 	.word	0x00000000


	//----- nvinfo : EIATTR_MIN_STACK_SIZE
	.align		4
.L_88:
        /*01d4*/ 	.byte	0x04, 0x12
        /*01d6*/ 	.short	(.L_90 - .L_89)
	.align		4
.L_89:
        /*01d8*/ 	.word	index@(_ZN7cutlass13device_kernelIN5flash19enable_sm80_to_sm89INS1_16FlashAttnFwdSm80INS1_25CollectiveMainloopFwdSm80ILi8ELi1ELb0EN4cute5tupleIJNS5_1CILi128EEENS7_ILi64EEENS7_ILi192EEEEEELi192ENS_10bfloat16_tEfNS_4arch4Sm80ELb0ELb1ELb0ELb0ELb0ELb0ELb1ELb0EEENS1_21CollectiveEpilogueFwdINS6_IJS8_SA_S9_EEENS6_IJNS7_ILi1EEESI_SI_EEESC_SE_Li256ELb0ELb1ELb0ELb0EEENS1_19SingleTileSchedulerILb0ELb0ELb1ELi128EEEEEEEEEvNT_6ParamsE)
        /*01dc*/ 	.word	0x00000000


	//----- nvinfo : EIATTR_MIN_STACK_SIZE
	.align		4
.L_90:
        /*01e0*/ 	.byte	0x04, 0x12
        /*01e2*/ 	.short	(.L_92 - .L_91)
	.align		4
.L_91:
        /*01e4*/ 	.word	index@(_ZN7cutlass13device_kernelIN5flash19enable_sm80_to_sm89INS1_16FlashAttnFwdSm80INS1_25CollectiveMainloopFwdSm80ILi8ELi1ELb0EN4cute5tupleIJNS5_1CILi128EEENS7_ILi64EEENS7_ILi192EEEEEELi192ENS_10bfloat16_tEfNS_4arch4Sm80ELb0ELb1ELb0ELb1ELb0ELb0ELb1ELb0EEENS1_21CollectiveEpilogueFwdINS6_IJS8_SA_S9_EEENS6_IJNS7_ILi1EEESI_SI_EEESC_SE_Li256ELb1ELb1ELb0ELb0EEENS1_19SingleTileSchedulerILb1ELb0ELb1ELi128EEEEEEEEEvNT_6ParamsE)
        /*01e8*/ 	.word	0x00000000


	//----- nvinfo : EIATTR_MIN_STACK_SIZE
	.align		4
.L_92:
        /*01ec*/ 	.byte	0x04, 0x12
        /*01ee*/ 	.short	(.L_94 - .L_93)
	.align		4
.L_93:
        /*01f0*/ 	.word	index@(_ZN7cutlass13device_kernelIN5flash19enable_sm80_to_sm89INS1_16FlashAttnFwdSm80INS1_25CollectiveMainloopFwdSm80ILi8ELi1ELb0EN4cute5tupleIJNS5_1CILi128EEENS7_ILi64EEENS7_ILi192EEEEEELi192ENS_10bfloat16_tEfNS_4arch4Sm80ELb0ELb1ELb0ELb1ELb0ELb1ELb1ELb0EEENS1_21CollectiveEpilogueFwdINS6_IJS8_SA_S9_EEENS6_IJNS7_ILi1EEESI_SI_EEESC_SE_Li256ELb1ELb1ELb0ELb0EEENS1_19SingleTileSchedulerILb1ELb0ELb1ELi128EEEEEEEEEvNT_6ParamsE)
        /*01f4*/ 	.word	0x00000000


	//----- nvinfo : EIATTR_MIN_STACK_SIZE
	.align		4
.L_94:
        /*01f8*/ 	.byte	0x04, 0x12
        /*01fa*/ 	.short	(.L_96 - .L_95)
	.align		4
.L_95:
        /*01fc*/ 	.word	index@(_ZN7cutlass13device_kernelIN5flash19enable_sm80_to_sm89INS1_16FlashAttnFwdSm80INS1_25CollectiveMainloopFwdSm80ILi8ELi1ELb1EN4cute5tupleIJNS5_1CILi128EEENS7_ILi96EEENS7_ILi192EEEEEELi192ENS_10bfloat16_tEfNS_4arch4Sm80ELb1ELb0ELb0ELb0ELb0ELb0ELb1ELb0EEENS1_21CollectiveEpilogueFwdINS6_IJS8_SA_S9_EEENS6_IJNS7_ILi1EEESI_SI_EEESC_SE_Li256ELb0ELb1ELb0ELb0EEENS1_30DynamicPersistentTileSchedulerILi256ELi256ELb0ELb1ELb0EEEEEEEEEvNT_6ParamsE)
        /*0200*/ 	.word	0x00000000


	//----- nvinfo : EIATTR_MIN_STACK_SIZE
	.align		4
.L_96:
        /*0204*/ 	.byte	0x04, 0x12
        /*0206*/ 	.short	(.L_98 - .L_97)
	.align		4
.L_97:
        /*0208*/ 	.word	index@(_ZN7cutlass13device_kernelIN5flash19enable_sm80_to_sm89INS1_16FlashAttnFwdSm80INS1_25CollectiveMainloopFwdSm80ILi8ELi1ELb1EN4cute5tupleIJNS5_1CILi128EEENS7_ILi96EEENS7_ILi192EEEEEELi192ENS_10bfloat16_tEfNS_4arch4Sm80ELb1ELb0ELb0ELb1ELb0ELb0ELb1ELb0EEENS1_21CollectiveEpilogueFwdINS6_IJS8_SA_S9_EEENS6_IJNS7_ILi1EEESI_SI_EEESC_SE_Li256ELb1ELb1ELb0ELb0EEENS1_19SingleTileSchedulerILb1ELb0ELb1ELi128EEEEEEEEEvNT_6ParamsE)
        /*020c*/ 	.word	0x00000000


	//----- nvinfo : EIATTR_MIN_STACK_SIZE
	.align		4
.L_98:
        /*0210*/ 	.byte	0x04, 0x12
        /*0212*/ 	.short	(.L_100 - .L_99)
	.align		4
.L_99:
        /*0214*/ 	.word	index@(_ZN7cutlass13device_kernelIN5flash19enable_sm80_to_sm89INS1_16FlashAttnFwdSm80INS1_25CollectiveMainloopFwdSm80ILi8ELi1ELb0EN4cute5tupleIJNS5_1CILi128EEENS7_ILi64EEENS7_ILi192EEEEEELi192ENS_10bfloat16_tEfNS_4arch4Sm80ELb1ELb0ELb0ELb1ELb0ELb1ELb1ELb0EEENS1_21CollectiveEpilogueFwdINS6_IJS8_SA_S9_EEENS6_IJNS7_ILi1EEESI_SI_EEESC_SE_Li256ELb1ELb1ELb0ELb0EEENS1_19SingleTileSchedulerILb1ELb0ELb1ELi128EEEEEEEEEvNT_6ParamsE)
        /*0218*/ 	.word	0x00000000


	//----- nvinfo : EIATTR_MIN_STACK_SIZE
	.align		4
.L_100:
        /*021c*/ 	.byte	0x04, 0x12
        /*021e*/ 	.short	(.L_102 - .L_101)
	.align		4
.L_101:
        /*0220*/ 	.word	index@(_ZN7cutlass13device_kernelIN5flash19enable_sm80_to_sm89INS1_16FlashAttnFwdSm80INS1_25CollectiveMainloopFwdSm80ILi8ELi2ELb1EN4cute5tupleIJNS5_1CILi128EEENS7_ILi96EEENS7_ILi192EEEEEELi192ENS_10bfloat16_tEfNS_4arch4Sm80ELb0ELb0ELb0ELb0ELb0ELb0ELb1ELb0EEENS1_21CollectiveEpilogueFwdINS6_IJS8_SA_S9_EEENS6_IJNS7_ILi1EEESI_SI_EEESC_SE_Li256ELb0ELb1ELb0ELb0EEENS1_19SingleTileSchedulerILb0ELb0ELb1ELi128EEEEEEEEEvNT_6ParamsE)
        /*0224*/ 	.word	0x00000000


	//----- nvinfo : EIATTR_MIN_STACK_SIZE
	.align		4
.L_102:
        /*0228*/ 	.byte	0x04, 0x12
        /*022a*/ 	.short	(.L_104 - .L_103)
	.align		4
.L_103:
        /*022c*/ 	.word	index@(_ZN7cutlass13device_kernelIN5flash19enable_sm80_to_sm89INS1_16FlashAttnFwdSm80INS1_25CollectiveMainloopFwdSm80ILi8ELi2ELb1EN4cute5tupleIJNS5_1CILi128EEENS7_ILi96EEENS7_ILi192EEEEEELi192ENS_10bfloat16_tEfNS_4arch4Sm80ELb0ELb0ELb0ELb1ELb0ELb0ELb1ELb0EEENS1_21CollectiveEpilogueFwdINS6_IJS8_SA_S9_EEENS6_IJNS7_ILi1EEESI_SI_EEESC_SE_Li256ELb1ELb1ELb0ELb0EEENS1_19SingleTileSchedulerILb1ELb0ELb1ELi128EEEEEEEEEvNT_6ParamsE)
        /*0230*/ 	.word	0x00000000


	//----- nvinfo : EIATTR_MIN_STACK_SIZE
	.align		4
.L_104:
        /*0234*/ 	.byte	0x04, 0x12
        /*0236*/ 	.short	(.L_106 - .L_105)
	.align		4
.L_105:
        /*0238*/ 	.word	index@(_ZN7cutlass13device_kernelIN5flash19enable_sm80_to_sm89INS1_16FlashAttnFwdSm80INS1_25CollectiveMainloopFwdSm80ILi8ELi2ELb0EN4cute5tupleIJNS5_1CILi128EEENS7_ILi64EEENS7_ILi192EEEEEELi192ENS_10bfloat16_tEfNS_4arch4Sm80ELb0ELb0ELb0ELb1ELb0ELb1ELb1ELb0EEENS1_21CollectiveEpilogueFwdINS6_IJS8_SA_S9_EEENS6_IJNS7_ILi1EEESI_SI_EEESC_SE_Li256ELb1ELb1ELb0ELb0EEENS1_19SingleTileSchedulerILb1ELb0ELb1ELi128EEEEEEEEEvNT_6ParamsE)
        /*023c*/ 	.word	0x00000000


	//----- nvinfo : EIATTR_MIN_STACK_SIZE
	.align		4
.L_106:
        /*0240*/ 	.byte	0x04, 0x12
        /*0242*/ 	.short	(.L_108 - .L_107)
	.align		4
.L_107:
        /*0244*/ 	.word	index@(_ZN7cutlass13device_kernelIN5flash19enable_sm80_to_sm89INS1_16FlashAttnFwdSm80INS1_25CollectiveMainloopFwdSm80ILi8ELi2ELb0EN4cute5tupleIJNS5_1CILi128EEENS7_ILi64EEENS7_ILi192EEEEEELi192ENS_10bfloat16_tEfNS_4arch4Sm80ELb0ELb1ELb0ELb0ELb0ELb0ELb1ELb0EEENS1_21CollectiveEpilogueFwdINS6_IJS8_SA_S9_EEENS6_IJNS7_ILi1EEESI_SI_EEESC_SE_Li256ELb0ELb1ELb0ELb0EEENS1_19SingleTileSchedulerILb0ELb0ELb1ELi128EEEEEEEEEvNT_6ParamsE)
        /*0248*/ 	.word	0x00000000


	//----- nvinfo : EIATTR_MIN_STACK_SIZE
	.align		4
.L_108:
        /*024c*/ 	.byte	0x04, 0x12
        /*024e*/ 	.short	(.L_110 - .L_109)
	.align		4
.L_109:
        /*0250*/ 	.word	index@(_ZN7cutlass13device_kernelIN5flash19enable_sm80_to_sm89INS1_16FlashAttnFwdSm80INS1_25CollectiveMainloopFwdSm80ILi8ELi2ELb0EN4cute5tupleIJNS5_1CILi128EEENS7_ILi64EEENS7_ILi192EEEEEELi192ENS_10bfloat16_tEfNS_4arch4Sm80ELb0ELb1ELb0ELb1ELb0ELb0ELb1ELb0EEENS1_21CollectiveEpilogueFwdINS6_IJS8_SA_S9_EEENS6_IJNS7_ILi1EEESI_SI_EEESC_SE_Li256ELb1ELb1ELb0ELb0EEENS1_19SingleTileSchedulerILb1ELb0ELb1ELi128EEEEEEEEEvNT_6ParamsE)
        /*0254*/ 	.word	0x00000000


	//----- nvinfo : EIATTR_MIN_STACK_SIZE
	.align		4
.L_110:
        /*0258*/ 	.byte	0x04, 0x12
        /*025a*/ 	.short	(.L_112 - .L_111)
	.align		4
.L_111:
        /*025c*/ 	.word	index@(_ZN7cutlass13device_kernelIN5flash19enable_sm80_to_sm89INS1_16FlashAttnFwdSm80INS1_25CollectiveMainloopFwdSm80ILi8ELi2ELb0EN4cute5tupleIJNS5_1CILi128EEENS7_ILi64EEENS7_ILi192EEEEEELi192ENS_10bfloat16_tEfNS_4arch4Sm80ELb0ELb1ELb0ELb1ELb0ELb1ELb1ELb0EEENS1_21CollectiveEpilogueFwdINS6_IJS8_SA_S9_EEENS6_IJNS7_ILi1EEESI_SI_EEESC_SE_Li256ELb1ELb1ELb0ELb0EEENS1_19SingleTileSchedulerILb1ELb0ELb1ELi128EEEEEEEEEvNT_6ParamsE)
        /*0260*/ 	.word	0x00000000


	//----- nvinfo : EIATTR_MIN_STACK_SIZE
	.align		4
.L_112:
        /*0264*/ 	.byte	0x04, 0x12
        /*0266*/ 	.short	(.L_114 - .L_113)
	.align		4
.L_113:
        /*0268*/ 	.word	index@(_ZN7cutlass13device_kernelIN5flash19enable_sm80_to_sm89INS1_16FlashAttnFwdSm80INS1_25CollectiveMainloopFwdSm80ILi8ELi2ELb1EN4cute5tupleIJNS5_1CILi128EEENS7_ILi96EEENS7_ILi192EEEEEELi192ENS_10bfloat16_tEfNS_4arch4Sm80ELb1ELb0ELb0ELb0ELb0ELb0ELb1ELb0EEENS1_21CollectiveEpilogueFwdINS6_IJS8_SA_S9_EEENS6_IJNS7_ILi1EEESI_SI_EEESC_SE_Li256ELb0ELb1ELb0ELb0EEENS1_30DynamicPersistentTileSchedulerILi256ELi256ELb0ELb1ELb0EEEEEEEEEvNT_6ParamsE)
        /*026c*/ 	.word	0x00000000


	//----- nvinfo : EIATTR_MIN_STACK_SIZE
	.align		4
.L_114:
        /*0270*/ 	.byte	0x04, 0x12
        /*0272*/ 	.short	(.L_116 - .L_115)
	.align		4
.L_115:
        /*0274*/ 	.word	index@(_ZN7cutlass13device_kernelIN5flash19enable_sm80_to_sm89INS1_16FlashAttnFwdSm80INS1_25CollectiveMainloopFwdSm80ILi8ELi2ELb1EN4cute5tupleIJNS5_1CILi128EEENS7_ILi96EEENS7_ILi192EEEEEELi192ENS_10bfloat16_tEfNS_4arch4Sm80ELb1ELb0ELb0ELb1ELb0ELb0ELb1ELb0EEENS1_21CollectiveEpilogueFwdINS6_IJS8_SA_S9_EEENS6_IJNS7_ILi1EEESI_SI_EEESC_SE_Li256ELb1ELb1ELb0ELb0EEENS1_19SingleTileSchedulerILb1ELb0ELb1ELi128EEEEEEEEEvNT_6ParamsE)
        /*0278*/ 	.word	0x00000000


	//----- nvinfo : EIATTR_MIN_STACK_SIZE
	.align		4
.L_116:
        /*027c*/ 	.byte	0x04, 0x12
        /*027e*/ 	.short	(.L_118 - .L_117)
	.align		4
.L_117:
        /*0280*/ 	.word	index@(_ZN7cutlass13device_kernelIN5flash19enable_sm80_to_sm89INS1_16FlashAttnFwdSm80INS1_25CollectiveMainloopFwdSm80ILi8ELi2ELb0EN4cute5tupleIJNS5_1CILi128EEENS7_ILi64EEENS7_ILi192EEEEEELi192ENS_10bfloat16_tEfNS_4arch4Sm80ELb1ELb0ELb0ELb1ELb0ELb1ELb1ELb0EEENS1_21CollectiveEpilogueFwdINS6_IJS8_SA_S9_EEENS6_IJNS7_ILi1EEESI_SI_EEESC_SE_Li256ELb1ELb1ELb0ELb0EEENS1_19SingleTileSchedulerILb1ELb0ELb1ELi128EEEEEEEEEvNT_6ParamsE)
        /*0284*/ 	.word	0x00000000
.L_118:


//--------------------- .nv.compat                --------------------------
	.section	.nv.compat,"",@"SHT_CUDA_COMPAT_INFO"
	.align	4
        /*0000*/ 	.byte	0x02, 0x09, 0x01, 0x00, 0x02, 0x02, 0x01, 0x00, 0x02, 0x05, 0x05, 0x00, 0x03, 0x07, 0x01, 0x01
        /*0010*/ 	.byte	0x02, 0x03, 0x00, 0x00, 0x02, 0x06, 0x01, 0x00, 0x04, 0x0b, 0x08, 0x00, 0x00, 0x00, 0x00, 0x00
        /*0020*/ 	.byte	0x00, 0x00, 0x00, 0x00


//--------------------- .nv.info._ZN7cutlass13device_kernelIN5flash19enable_sm80_to_sm89INS1_16FlashAttnFwdSm80INS1_25CollectiveMainloopFwdSm80ILi8ELi1ELb1EN4cute5tupleIJNS5_1CILi128EEENS7_ILi96EEENS7_ILi192EEEEEELi192ENS_10bfloat16_tEfNS_4arch4Sm80ELb0ELb0ELb0ELb0ELb0ELb0ELb1ELb0EEENS1_21CollectiveEpilogueFwdINS6_IJS8_SA_S9_EEENS6_IJNS7_ILi1EEESI_SI_EEESC_SE_Li256ELb0ELb1ELb0ELb0EEENS1_19SingleTileSchedulerILb0ELb0ELb1ELi128EEEEEEEEEvNT_6ParamsE --------------------------
	.section	.nv.info._ZN7cutlass13device_kernelIN5flash19enable_sm80_to_sm89INS1_16FlashAttnFwdSm80INS1_25CollectiveMainloopFwdSm80ILi8ELi1ELb1EN4cute5tupleIJNS5_1CILi128EEENS7_ILi96EEENS7_ILi192EEEEEELi192ENS_10bfloat16_tEfNS_4arch4Sm80ELb0ELb0ELb0ELb0ELb0ELb0ELb1ELb0EEENS1_21CollectiveEpilogueFwdINS6_IJS8_SA_S9_EEENS6_IJNS7_ILi1EEESI_SI_EEESC_SE_Li256ELb0ELb1ELb0ELb0EEENS1_19SingleTileSchedulerILb0ELb0ELb1ELi128EEEEEEEEEvNT_6ParamsE,"",@"SHT_CUDA_INFO"
	.sectionflags	@""
	.align	4


	//----- nvinfo : EIATTR_CUDA_API_VERSION
	.align		4
        /*0000*/ 	.byte	0x04, 0x37
        /*0002*/ 	.short	(.L_120 - .L_119)
.L_119:
        /*0004*/ 	.word	0x00000082


	//----- nvinfo : EIATTR_KPARAM_INFO
	.align		4
.L_120:
        /*0008*/ 	.byte	0x04, 0x17
        /*000a*/ 	.short	(.L_122 - .L_121)
.L_121:
        /*000c*/ 	.word	0x00000000
        /*0010*/ 	.short	0x0000
        /*0012*/ 	.short	0x0000
        /*0014*/ 	.byte	0x00, 0xf0, 0x61, 0x10


	//----- nvinfo : EIATTR_SPARSE_MMA_MASK
	.align		4
.L_122:
        /*0018*/ 	.byte	0x03, 0x50
        /*001a*/ 	.short	0x0000


	//----- nvinfo : EIATTR_MAXREG_COUNT
	.align		4
        /*001c*/ 	.byte	0x03, 0x1b
        /*001e*/ 	.short	0x00ff


	//----- nvinfo : EIATTR_MERCURY_ISA_VERSION
	.align		4
        /*0020*/ 	.byte	0x03, 0x5f
        /*0022*/ 	.short	0x0101


	//----- nvinfo : EIATTR_EXIT_INSTR_OFFSETS
	.align		4
        /*0024*/ 	.byte	0x04, 0x1c
        /*0026*/ 	.short	(.L_124 - .L_123)


	//   ....[0]....
.L_123:
        /*0028*/ 	.word	0x00000010


	//----- nvinfo : EIATTR_MAX_THREADS
	.align		4
.L_124:
        /*002c*/ 	.byte	0x04, 0x05
        /*002e*/ 	.short	(.L_126 - .L_125)
.L_125:
        /*0030*/ 	.word	0x00000100
        /*0034*/ 	.word	0x00000001
        /*0038*/ 	.word	0x00000001


	//----- nvinfo : EIATTR_CBANK_PARAM_SIZE
	.align		4
.L_126:
        /*003c*/ 	.byte	0x03, 0x19
        /*003e*/ 	.short	0x0418


	//----- nvinfo : EIATTR_PARAM_CBANK
	.align		4
        /*0040*/ 	.byte	0x04, 0x0a
        /*0042*/ 	.short	(.L_128 - .L_127)
	.align		4
.L_127:
        /*0044*/ 	.word	index@(.nv.constant0._ZN7cutlass13device_kernelIN5flash19enable_sm80_to_sm89INS1_16FlashAttnFwdSm80INS1_25CollectiveMainloopFwdSm80ILi8ELi1ELb1EN4cute5tupleIJNS5_1CILi128EEENS7_ILi96EEENS7_ILi192EEEEEELi192ENS_10bfloat16_tEfNS_4arch4Sm80ELb0ELb0ELb0ELb0ELb0ELb0ELb1ELb0EEENS1_21CollectiveEpilogueFwdINS6_IJS8_SA_S9_EEENS6_IJNS7_ILi1EEESI_SI_EEESC_SE_Li256ELb0ELb1ELb0ELb0EEENS1_19SingleTileSchedulerILb0ELb0ELb1ELi128EEEEEEEEEvNT_6ParamsE)
        /*0048*/ 	.short	0x0210
        /*004a*/ 	.short	0x0418


	//----- nvinfo : EIATTR_SW_WAR
	.align		4
.L_128:
        /*004c*/ 	.byte	0x04, 0x36
        /*004e*/ 	.short	(.L_130 - .L_129)
.L_129:
        /*0050*/ 	.word	0x00000008
.L_130:


//--------------------- .nv.info._ZN7cutlass13device_kernelIN5flash19enable_sm80_to_sm89INS1_16FlashAttnFwdSm80INS1_25CollectiveMainloopFwdSm80ILi8ELi1ELb1EN4cute5tupleIJNS5_1CILi128EEENS7_ILi96EEENS7_ILi192EEEEEELi192ENS_10bfloat16_tEfNS_4arch4Sm80ELb0ELb0ELb0ELb1ELb0ELb0ELb1ELb0EEENS1_21CollectiveEpilogueFwdINS6_IJS8_SA_S9_EEENS6_IJNS7_ILi1EEESI_SI_EEESC_SE_Li256ELb1ELb1ELb0ELb0EEENS1_19SingleTileSchedulerILb1ELb0ELb1ELi128EEEEEEEEEvNT_6ParamsE --------------------------
	.section	.nv.info._ZN7cutlass13device_kernelIN5flash19enable_sm80_to_sm89INS1_16FlashAttnFwdSm80INS1_25CollectiveMainloopFwdSm80ILi8ELi1ELb1EN4cute5tupleIJNS5_1CILi128EEENS7_ILi96EEENS7_ILi192EEEEEELi192ENS_10bfloat16_tEfNS_4arch4Sm80ELb0ELb0ELb0ELb1ELb0ELb0ELb1ELb0EEENS1_21CollectiveEpilogueFwdINS6_IJS8_SA_S9_EEENS6_IJNS7_ILi1EEESI_SI_EEESC_SE_Li256ELb1ELb1ELb0ELb0EEENS1_19SingleTileSchedulerILb1ELb0ELb1ELi128EEEEEEEEEvNT_6ParamsE,"",@"SHT_CUDA_INFO"
	.sectionflags	@""
	.align	4


	//----- nvinfo : EIATTR_CUDA_API_VERSION
	.align		4
        /*0000*/ 	.byte	0x04, 0x37
        /*0002*/ 	.short	(.L_132 - .L_131)
.L_131:
        /*0004*/ 	.word	0x00000082


	//----- nvinfo : EIATTR_KPARAM_INFO
	.align		4
.L_132:
        /*0008*/ 	.byte	0x04, 0x17
        /*000a*/ 	.short	(.L_134 - .L_133)
.L_133:
        /*000c*/ 	.word	0x00000000
        /*0010*/ 	.short	0x0000
        /*0012*/ 	.short	0x0000
        /*0014*/ 	.byte	0x00, 0xf0, 0x61, 0x10


	//----- nvinfo : EIATTR_SPARSE_MMA_MASK
	.align		4
.L_134:
        /*0018*/ 	.byte	0x03, 0x50
        /*001a*/ 	.short	0x0000


	//----- nvinfo : EIATTR_MAXREG_COUNT
	.align		4
        /*001c*/ 	.byte	0x03, 0x1b
        /*001e*/ 	.short	0x00ff


	//----- nvinfo : EIATTR_MERCURY_ISA_VERSION
	.align		4
        /*0020*/ 	.byte	0x03, 0x5f
        /*0022*/ 	.short	0x0101


	//----- nvinfo : EIATTR_EXIT_INSTR_OFFSETS
	.align		4
        /*0024*/ 	.byte	0x04, 0x1c
        /*0026*/ 	.short	(.L_136 - .L_135)


	//   ....[0]....
.L_135:
        /*0028*/ 	.word	0x00000010


	//----- nvinfo : EIATTR_MAX_THREADS
	.align		4
.L_136:
        /*002c*/ 	.byte	0x04, 0x05
        /*002e*/ 	.short	(.L_138 - .L_137)
.L_137:
        /*0030*/ 	.word	0x00000100
        /*0034*/ 	.word	0x00000001
        /*0038*/ 	.word	0x00000001


	//----- nvinfo : EIATTR_CBANK_PARAM_SIZE
	.align		4
.L_138:
        /*003c*/ 	.byte	0x03, 0x19
        /*003e*/ 	.short	0x0418


	//----- nvinfo : EIATTR_PARAM_CBANK
	.align		4
        /*0040*/ 	.byte	0x04, 0x0a
        /*0042*/ 	.short	(.L_140 - .L_139)
	.align		4
.L_139:
        /*0044*/ 	.word	index@(.nv.constant0._ZN7cutlass13device_kernelIN5flash19enable_sm80_to_sm89INS1_16FlashAttnFwdSm80INS1_25CollectiveMainloopFwdSm80ILi8ELi1ELb1EN4cute5tupleIJNS5_1CILi128EEENS7_ILi96EEENS7_ILi192EEEEEELi192ENS_10bfloat16_tEfNS_4arch4Sm80ELb0ELb0ELb0ELb1ELb0ELb0ELb1ELb0EEENS1_21CollectiveEpilogueFwdINS6_IJS8_SA_S9_EEENS6_IJNS7_ILi1EEESI_SI_EEESC_SE_Li256ELb1ELb1ELb0ELb0EEENS1_19SingleTileSchedulerILb1ELb0ELb1ELi128EEEEEEEEEvNT_6ParamsE)
        /*0048*/ 	.short	0x0210
        /*004a*/ 	.short	0x0418


	//----- nvinfo : EIATTR_SW_WAR
	.align		4
.L_140:
        /*004c*/ 	.byte	0x04, 0x36
        /*004e*/ 	.short	(.L_142 - .L_141)
.L_141:
        /*0050*/ 	.word	0x00000008
.L_142:


//--------------------- .nv.info._ZN7cutlass13device_kernelIN5flash19enable_sm80_to_sm89INS1_16FlashAttnFwdSm80INS1_25CollectiveMainloopFwdSm80ILi8ELi1ELb0EN4cute5tupleIJNS5_1CILi128EEENS7_ILi64EEENS7_ILi192EEEEEELi192ENS_10bfloat16_tEfNS_4arch4Sm80ELb0ELb0ELb0ELb1ELb0ELb1ELb1ELb0EEENS1_21CollectiveEpilogueFwdINS6_IJS8_SA_S9_EEENS6_IJNS7_ILi1EEESI_SI_EEESC_SE_Li256ELb1ELb1ELb0ELb0EEENS1_19SingleTileSchedulerILb1ELb0ELb1ELi128EEEEEEEEEvNT_6ParamsE --------------------------
	.section	.nv.info._ZN7cutlass13device_kernelIN5flash19enable_sm80_to_sm89INS1_16FlashAttnFwdSm80INS1_25CollectiveMainloopFwdSm80ILi8ELi1ELb0EN4cute5tupleIJNS5_1CILi128EEENS7_ILi64EEENS7_ILi192EEEEEELi192ENS_10bfloat16_tEfNS_4arch4Sm80ELb0ELb0ELb0ELb1ELb0ELb1ELb1ELb0EEENS1_21CollectiveEpilogueFwdINS6_IJS8_SA_S9_EEENS6_IJNS7_ILi1EEESI_SI_EEESC_SE_Li256ELb1ELb1ELb0ELb0EEENS1_19SingleTileSchedulerILb1ELb0ELb1ELi128EEEEEEEEEvNT_6ParamsE,"",@"SHT_CUDA_INFO"
	.sectionflags	@""
	.align	4


	//----- nvinfo : EIATTR_CUDA_API_VERSION
	.align		4
        /*0000*/ 	.byte	0x04, 0x37
        /*0002*/ 	.short	(.L_144 - .L_143)
.L_143:
        /*0004*/ 	.word	0x00000082


	//----- nvinfo : EIATTR_KPARAM_INFO
	.align		4
.L_144:
        /*0008*/ 	.byte	0x04, 0x17
        /*000a*/ 	.short	(.L_146 - .L_145)
.L_145:
        /*000c*/ 	.word	0x00000000
        /*0010*/ 	.short	0x0000
        /*0012*/ 	.short	0x0000
        /*0014*/ 	.byte	0x00, 0xf0, 0x61, 0x10


	//----- nvinfo : EIATTR_SPARSE_MMA_MASK
	.align		4
.L_146:
        /*0018*/ 	.byte	0x03, 0x50
        /*001a*/ 	.short	0x0000


	//----- nvinfo : EIATTR_MAXREG_COUNT
	.align		4
        /*001c*/ 	.byte	0x03, 0x1b
        /*001e*/ 	.short	0x00ff


	//----- nvinfo : EIATTR_MERCURY_ISA_VERSION
	.align		4
        /*0020*/ 	.byte	0x03, 0x5f
        /*0022*/ 	.short	0x0101


	//----- nvinfo : EIATTR_EXIT_INSTR_OFFSETS
	.align		4
        /*0024*/ 	.byte	0x04, 0x1c
        /*0026*/ 	.short	(.L_148 - .L_147)


	//   ....[0]....
.L_147:
        /*0028*/ 	.word	0x00000010


	//----- nvinfo : EIATTR_MAX_THREADS
	.align		4
.L_148:
        /*002c*/ 	.byte	0x04, 0x05
        /*002e*/ 	.short	(.L_150 - .L_149)
.L_149:
        /*0030*/ 	.word	0x00000100
        /*0034*/ 	.word	0x00000001
        /*0038*/ 	.word	0x00000001


	//----- nvinfo : EIATTR_CBANK_PARAM_SIZE
	.align		4
.L_150:
        /*003c*/ 	.byte	0x03, 0x19
        /*003e*/ 	.short	0x0418


	//----- nvinfo : EIATTR_PARAM_CBANK
	.align		4
        /*0040*/ 	.byte	0x04, 0x0a
        /*0042*/ 	.short	(.L_152 - .L_151)
	.align		4
.L_151:
        /*0044*/ 	.word	index@(.nv.constant0._ZN7cutlass13device_kernelIN5flash19enable_sm80_to_sm89INS1_16FlashAttnFwdSm80INS1_25CollectiveMainloopFwdSm80ILi8ELi1ELb0EN4cute5tupleIJNS5_1CILi128EEENS7_ILi64EEENS7_ILi192EEEEEELi192ENS_10bfloat16_tEfNS_4arch4Sm80ELb0ELb0ELb0ELb1ELb0ELb1ELb1ELb0EEENS1_21CollectiveEpilogueFwdINS6_IJS8_SA_S9_EEENS6_IJNS7_ILi1EEESI_SI_EEESC_SE_Li256ELb1ELb1ELb0ELb0EEENS1_19SingleTileSchedulerILb1ELb0ELb1ELi128EEEEEEEEEvNT_6ParamsE)
        /*0048*/ 	.short	0x0210
        /*004a*/ 	.short	0x0418


	//----- nvinfo : EIATTR_SW_WAR
	.align		4
.L_152:
        /*004c*/ 	.byte	0x04, 0x36
        /*004e*/ 	.short	(.L_154 - .L_153)
.L_153:
        /*0050*/ 	.word	0x00000008
.L_154:


//--------------------- .nv.info._ZN7cutlass13device_kernelIN5flash19enable_sm80_to_sm89INS1_16FlashAttnFwdSm80INS1_25CollectiveMainloopFwdSm80ILi8ELi1ELb0EN4cute5tupleIJNS5_1CILi128EEENS7_ILi64EEENS7_ILi192EEEEEELi192ENS_10bfloat16_tEfNS_4arch4Sm80ELb0ELb1ELb0ELb0ELb0ELb0ELb1ELb0EEENS1_21CollectiveEpilogueFwdINS6_IJS8_SA_S9_EEENS6_IJNS7_ILi1EEESI_SI_EEESC_SE_Li256ELb0ELb1ELb0ELb0EEENS1_19SingleTileSchedulerILb0ELb0ELb1ELi128EEEEEEEEEvNT_6ParamsE --------------------------
	.section	.nv.info._ZN7cutlass13device_kernelIN5flash19enable_sm80_to_sm89INS1_16FlashAttnFwdSm80INS1_25CollectiveMainloopFwdSm80ILi8ELi1ELb0EN4cute5tupleIJNS5_1CILi128EEENS7_ILi64EEENS7_ILi192EEEEEELi192ENS_10bfloat16_tEfNS_4arch4Sm80ELb0ELb1ELb0ELb0ELb0ELb0ELb1ELb0EEENS1_21CollectiveEpilogueFwdINS6_IJS8_SA_S9_EEENS6_IJNS7_ILi1EEESI_SI_EEESC_SE_Li256ELb0ELb1ELb0ELb0EEENS1_19SingleTileSchedulerILb0ELb0ELb1ELi128EEEEEEEEEvNT_6ParamsE,"",@"SHT_CUDA_INFO"
	.sectionflags	@""
	.align	4


	//----- nvinfo : EIATTR_CUDA_API_VERSION
	.align		4
        /*0000*/ 	.byte	0x04, 0x37
        /*0002*/ 	.short	(.L_156 - .L_155)
.L_155:
        /*0004*/ 	.word	0x00000082


	//----- nvinfo : EIATTR_KPARAM_INFO
	.align		4
.L_156:
        /*0008*/ 	.byte	0x04, 0x17
        /*000a*/ 	.short	(.L_158 - .L_157)
.L_157:
        /*000c*/ 	.word	0x00000000
        /*0010*/ 	.short	0x0000
        /*0012*/ 	.short	0x0000
        /*0014*/ 	.byte	0x00, 0xf0, 0x61, 0x10


	//----- nvinfo : EIATTR_SPARSE_MMA_MASK
	.align		4
.L_158:
        /*0018*/ 	.byte	0x03, 0x50
        /*001a*/ 	.short	0x0000


	//----- nvinfo : EIATTR_MAXREG_COUNT
	.align		4
        /*001c*/ 	.byte	0x03, 0x1b
        /*001e*/ 	.short	0x00ff


	//----- nvinfo : EIATTR_MERCURY_ISA_VERSION
	.align		4
        /*0020*/ 	.byte	0x03, 0x5f
        /*0022*/ 	.short	0x0101


	//----- nvinfo : EIATTR_EXIT_INSTR_OFFSETS
	.align		4
        /*0024*/ 	.byte	0x04, 0x1c
        /*0026*/ 	.short	(.L_160 - .L_159)


	//   ....[0]....
.L_159:
        /*0028*/ 	.word	0x00000010


	//----- nvinfo : EIATTR_MAX_THREADS
	.align		4
.L_160:
        /*002c*/ 	.byte	0x04, 0x05
        /*002e*/ 	.short	(.L_162 - .L_161)
.L_161:
        /*0030*/ 	.word	0x00000100
        /*0034*/ 	.word	0x00000001
        /*0038*/ 	.word	0x00000001


	//----- nvinfo : EIATTR_CBANK_PARAM_SIZE
	.align		4
.L_162:
        /*003c*/ 	.byte	0x03, 0x19
        /*003e*/ 	.short	0x0418


	//----- nvinfo : EIATTR_PARAM_CBANK
	.align		4
        /*0040*/ 	.byte	0x04, 0x0a
        /*0042*/ 	.short	(.L_164 - .L_163)
	.align		4
.L_163:
        /*0044*/ 	.word	index@(.nv.constant0._ZN7cutlass13device_kernelIN5flash19enable_sm80_to_sm89INS1_16FlashAttnFwdSm80INS1_25CollectiveMainloopFwdSm80ILi8ELi1ELb0EN4cute5tupleIJNS5_1CILi128EEENS7_ILi64EEENS7_ILi192EEEEEELi192ENS_10bfloat16_tEfNS_4arch4Sm80ELb0ELb1ELb0ELb0ELb0ELb0ELb1ELb0EEENS1_21CollectiveEpilogueFwdINS6_IJS8_SA_S9_EEENS6_IJNS7_ILi1EEESI_SI_EEESC_SE_Li256ELb0ELb1ELb0ELb0EEENS1_19SingleTileSchedulerILb0ELb0ELb1ELi128EEEEEEEEEvNT_6ParamsE)
        /*0048*/ 	.short	0x0210
        /*004a*/ 	.short	0x0418


	//----- nvinfo : EIATTR_SW_WAR
	.align		4
.L_164:
        /*004c*/ 	.byte	0x04, 0x36
        /*004e*/ 	.short	(.L_166 - .L_165)
.L_165:
        /*0050*/ 	.word	0x00000008
.L_166:


//--------------------- .nv.info._ZN7cutlass13device_kernelIN5flash19enable_sm80_to_sm89INS1_16FlashAttnFwdSm80INS1_25CollectiveMainloopFwdSm80ILi8ELi1ELb0EN4cute5tupleIJNS5_1CILi128EEENS7_ILi64EEENS7_ILi192EEEEEELi192ENS_10bfloat16_tEfNS_4arch4Sm80ELb0ELb1ELb0ELb1ELb0ELb0ELb1ELb0EEENS1_21CollectiveEpilogueFwdINS6_IJS8_SA_S9_EEENS6_IJNS7_ILi1EEESI_SI_EEESC_SE_Li256ELb1ELb1ELb0ELb0EEENS1_19SingleTileSchedulerILb1ELb0ELb1ELi128EEEEEEEEEvNT_6ParamsE --------------------------
	.section	.nv.info._ZN7cutlass13device_kernelIN5flash19enable_sm80_to_sm89INS1_16FlashAttnFwdSm80INS1_25CollectiveMainloopFwdSm80ILi8ELi1ELb0EN4cute5tupleIJNS5_1CILi128EEENS7_ILi64EEENS7_ILi192EEEEEELi192ENS_10bfloat16_tEfNS_4arch4Sm80ELb0ELb1ELb0ELb1ELb0ELb0ELb1ELb0EEENS1_21CollectiveEpilogueFwdINS6_IJS8_SA_S9_EEENS6_IJNS7_ILi1EEESI_SI_EEESC_SE_Li256ELb1ELb1ELb0ELb0EEENS1_19SingleTileSchedulerILb1ELb0ELb1ELi128EEEEEEEEEvNT_6ParamsE,"",@"SHT_CUDA_INFO"
	.sectionflags	@""
	.align	4


	//----- nvinfo : EIATTR_CUDA_API_VERSION
	.align		4
        /*0000*/ 	.byte	0x04, 0x37
        /*0002*/ 	.short	(.L_168 - .L_167)
.L_167:
        /*0004*/ 	.word	0x00000082


	//----- nvinfo : EIATTR_KPARAM_INFO
	.align		4
.L_168:
        /*0008*/ 	.byte	0x04, 0x17
        /*000a*/ 	.short	(.L_170 - .L_169)
.L_169:
        /*000c*/ 	.word	0x00000000
        /*0010*/ 	.short	0x0000
        /*0012*/ 	.short	0x0000
        /*0014*/ 	.byte	0x00, 0xf0, 0x61, 0x10


	//----- nvinfo : EIATTR_SPARSE_MMA_MASK
	.align		4
.L_170:
        /*0018*/ 	.byte	0x03, 0x50
        /*001a*/ 	.short	0x0000


	//----- nvinfo : EIATTR_MAXREG_COUNT
	.align		4
        /*001c*/ 	.byte	0x03, 0x1b
        /*001e*/ 	.short	0x00ff


	//----- nvinfo : EIATTR_MERCURY_ISA_VERSION
	.align		4
        /*0020*/ 	.byte	0x03, 0x5f
        /*0022*/ 	.short	0x0101


	//----- nvinfo : EIATTR_EXIT_INSTR_OFFSETS
	.align		4
        /*0024*/ 	.byte	0x04, 0x1c
        /*0026*/ 	.short	(.L_172 - .L_171)


	//   ....[0]....
.L_171:
        /*0028*/ 	.word	0x00000010


	//----- nvinfo : EIATTR_MAX_THREADS
	.align		4
.L_172:
        /*002c*/ 	.byte	0x04, 0x05
        /*002e*/ 	.short	(.L_174 - .L_173)
.L_173:
        /*0030*/ 	.word	0x00000100
        /*0034*/ 	.word	0x00000001
        /*0038*/ 	.word	0x00000001


	//----- nvinfo : EIATTR_CBANK_PARAM_SIZE
	.align		4
.L_174:
        /*003c*/ 	.byte	0x03, 0x19
        /*003e*/ 	.short	0x0418


	//----- nvinfo : EIATTR_PARAM_CBANK
	.align		4
        /*0040*/ 	.byte	0x04, 0x0a
        /*0042*/ 	.short	(.L_176 - .L_175)
	.align		4
.L_175:
        /*0044*/ 	.word	index@(.nv.constant0._ZN7cutlass13device_kernelIN5flash19enable_sm80_to_sm89INS1_16FlashAttnFwdSm80INS1_25CollectiveMainloopFwdSm80ILi8ELi1ELb0EN4cute5tupleIJNS5_1CILi128EEENS7_ILi64EEENS7_ILi192EEEEEELi192ENS_10bfloat16_tEfNS_4arch4Sm80ELb0ELb1ELb0ELb1ELb0ELb0ELb1ELb0EEENS1_21CollectiveEpilogueFwdINS6_IJS8_SA_S9_EEENS6_IJNS7_ILi1EEESI_SI_EEESC_SE_Li256ELb1ELb1ELb0ELb0EEENS1_19SingleTileSchedulerILb1ELb0ELb1ELi128EEEEEEEEEvNT_6ParamsE)
        /*0048*/ 	.short	0x0210
        /*004a*/ 	.short	0x0418


	//----- nvinfo : EIATTR_SW_WAR
	.align		4
.L_176:
        /*004c*/ 	.byte	0x04, 0x36
        /*004e*/ 	.short	(.L_178 - .L_177)
.L_177:
        /*0050*/ 	.word	0x00000008
.L_178:


//--------------------- .nv.info._ZN7cutlass13device_kernelIN5flash19enable_sm80_to_sm89INS1_16FlashAttnFwdSm80INS1_25CollectiveMainloopFwdSm80ILi8ELi1ELb0EN4cute5tupleIJNS5_1CILi128EEENS7_ILi64EEENS7_ILi192EEEEEELi192ENS_10bfloat16_tEfNS_4arch4Sm80ELb0ELb1ELb0ELb1ELb0ELb1ELb1ELb0EEENS1_21CollectiveEpilogueFwdINS6_IJS8_SA_S9_EEENS6_IJNS7_ILi1EEESI_SI_EEESC_SE_Li256ELb1ELb1ELb0ELb0EEENS1_19SingleTileSchedulerILb1ELb0ELb1ELi128EEEEEEEEEvNT_6ParamsE --------------------------
	.section	.nv.info._ZN7cutlass13device_kernelIN5flash19enable_sm80_to_sm89INS1_16FlashAttnFwdSm80INS1_25CollectiveMainloopFwdSm80ILi8ELi1ELb0EN4cute5tupleIJNS5_1CILi128EEENS7_ILi64EEENS7_ILi192EEEEEELi192ENS_10bfloat16_tEfNS_4arch4Sm80ELb0ELb1ELb0ELb1ELb0ELb1ELb1ELb0EEENS1_21CollectiveEpilogueFwdINS6_IJS8_SA_S9_EEENS6_IJNS7_ILi1EEESI_SI_EEESC_SE_Li256ELb1ELb1ELb0ELb0EEENS1_19SingleTileSchedulerILb1ELb0ELb1ELi128EEEEEEEEEvNT_6ParamsE,"",@"SHT_CUDA_INFO"
	.sectionflags	@""
	.align	4


	//----- nvinfo : EIATTR_CUDA_API_VERSION
	.align		4
        /*0000*/ 	.byte	0x04, 0x37
        /*0002*/ 	.short	(.L_180 - .L_179)
.L_179:
        /*0004*/ 	.word	0x00000082


	//----- nvinfo : EIATTR_KPARAM_INFO
	.align		4
.L_180:
        /*0008*/ 	.byte	0x04, 0x17
        /*000a*/ 	.short	(.L_182 - .L_181)
.L_181:
        /*000c*/ 	.word	0x00000000
        /*0010*/ 	.short	0x0000
        /*0012*/ 	.short	0x0000
        /*0014*/ 	.byte	0x00, 0xf0, 0x61, 0x10


	//----- nvinfo : EIATTR_SPARSE_MMA_MASK
	.align		4
.L_182:
        /*0018*/ 	.byte	0x03, 0x50
        /*001a*/ 	.short	0x0000


	//----- nvinfo : EIATTR_MAXREG_COUNT
	.align		4
        /*001c*/ 	.byte	0x03, 0x1b
        /*001e*/ 	.short	0x00ff


	//----- nvinfo : EIATTR_MERCURY_ISA_VERSION
	.align		4
        /*0020*/ 	.byte	0x03, 0x5f
        /*0022*/ 	.short	0x0101


	//----- nvinfo : EIATTR_EXIT_INSTR_OFFSETS
	.align		4
        /*0024*/ 	.byte	0x04, 0x1c
        /*0026*/ 	.short	(.L_184 - .L_183)


	//   ....[0]....
.L_183:
        /*0028*/ 	.word	0x00000010


	//----- nvinfo : EIATTR_MAX_THREADS
	.align		4
.L_184:
        /*002c*/ 	.byte	0x04, 0x05
        /*002e*/ 	.short	(.L_186 - .L_185)
.L_185:
        /*0030*/ 	.word	0x00000100
        /*0034*/ 	.word	0x00000001
        /*0038*/ 	.word	0x00000001


	//----- nvinfo : EIATTR_CBANK_PARAM_SIZE
	.align		4
.L_186:
        /*003c*/ 	.byte	0x03, 0x19
        /*003e*/ 	.short	0x0418


	//----- nvinfo : EIATTR_PARAM_CBANK
	.align		4
        /*0040*/ 	.byte	0x04, 0x0a
        /*0042*/ 	.short	(.L_188 - .L_187)
	.align		4
.L_187:
        /*0044*/ 	.word	index@(.nv.constant0._ZN7cutlass13device_kernelIN5flash19enable_sm80_to_sm89INS1_16FlashAttnFwdSm80INS1_25CollectiveMainloopFwdSm80ILi8ELi1ELb0EN4cute5tupleIJNS5_1CILi128EEENS7_ILi64EEENS7_ILi192EEEEEELi192ENS_10bfloat16_tEfNS_4arch4Sm80ELb0ELb1ELb0ELb1ELb0ELb1ELb1ELb0EEENS1_21CollectiveEpilogueFwdINS6_IJS8_SA_S9_EEENS6_IJNS7_ILi1EEESI_SI_EEESC_SE_Li256ELb1ELb1ELb0ELb0EEENS1_19SingleTileSchedulerILb1ELb0ELb1ELi128EEEEEEEEEvNT_6ParamsE)
        /*0048*/ 	.short	0x0210
        /*004a*/ 	.short	0x0418


	//----- nvinfo : EIATTR_SW_WAR
	.align		4
.L_188:
        /*004c*/ 	.byte	0x04, 0x36
        /*004e*/ 	.short	(.L_190 - .L_189)
.L_189:
        /*0050*/ 	.word	0x00000008
.L_190:


//--------------------- .nv.info._ZN7cutlass13device_kernelIN5flash19enable_sm80_to_sm89INS1_16FlashAttnFwdSm80INS1_25CollectiveMainloopFwdSm80ILi8ELi1ELb1EN4cute5tupleIJNS5_1CILi128EEENS7_ILi96EEENS7_ILi192EEEEEELi192ENS_10bfloat16_tEfNS_4arch4Sm80ELb1ELb0ELb0ELb0ELb0ELb0ELb1ELb0EEENS1_21CollectiveEpilogueFwdINS6_IJS8_SA_S9_EEENS6_IJNS7_ILi1EEESI_SI_EEESC_SE_Li256ELb0ELb1ELb0ELb0EEENS1_30DynamicPersistentTileSchedulerILi256ELi256ELb0ELb1ELb0EEEEEEEEEvNT_6ParamsE --------------------------
	.section	.nv.info._ZN7cutlass13device_kernelIN5flash19enable_sm80_to_sm89INS1_16FlashAttnFwdSm80INS1_25CollectiveMainloopFwdSm80ILi8ELi1ELb1EN4cute5tupleIJNS5_1CILi128EEENS7_ILi96EEENS7_ILi192EEEEEELi192ENS_10bfloat16_tEfNS_4arch4Sm80ELb1ELb0ELb0ELb0ELb0ELb0ELb1ELb0EEENS1_21CollectiveEpilogueFwdINS6_IJS8_SA_S9_EEENS6_IJNS7_ILi1EEESI_SI_EEESC_SE_Li256ELb0ELb1ELb0ELb0EEENS1_30DynamicPersistentTileSchedulerILi256ELi256ELb0ELb1ELb0EEEEEEEEEvNT_6ParamsE,"",@"SHT_CUDA_INFO"
	.sectionflags	@""
	.align	4


	//----- nvinfo : EIATTR_CUDA_API_VERSION
	.align		4
        /*0000*/ 	.byte	0x04, 0x37
        /*0002*/ 	.short	(.L_192 - .L_191)
.L_191:
        /*0004*/ 	.word	0x00000082


	//----- nvinfo : EIATTR_KPARAM_INFO
	.align		4
.L_192:
        /*0008*/ 	.byte	0x04, 0x17
        /*000a*/ 	.short	(.L_194 - .L_193)
.L_193:
        /*000c*/ 	.word	0x00000000
        /*0010*/ 	.short	0x0000
        /*0012*/ 	.short	0x0000
        /*0014*/ 	.byte	0x00, 0xf0, 0xa1, 0x10


	//----- nvinfo : EIATTR_SPARSE_MMA_MASK
	.align		4
.L_194:
        /*0018*/ 	.byte	0x03, 0x50
        /*001a*/ 	.short	0x0000


	//----- nvinfo : EIATTR_MAXREG_COUNT
	.align		4
        /*001c*/ 	.byte	0x03, 0x1b
        /*001e*/ 	.short	0x00ff


	//----- nvinfo : EIATTR_MERCURY_ISA_VERSION
	.align		4
        /*0020*/ 	.byte	0x03, 0x5f
        /*0022*/ 	.short	0x0101


	//----- nvinfo : EIATTR_EXIT_INSTR_OFFSETS
	.align		4
        /*0024*/ 	.byte	0x04, 0x1c
        /*0026*/ 	.short	(.L_196 - .L_195)


	//   ....[0]....
.L_195:
        /*0028*/ 	.word	0x00000010


	//----- nvinfo : EIATTR_MAX_THREADS
	.align		4
.L_196:
        /*002c*/ 	.byte	0x04, 0x05
        /*002e*/ 	.short	(.L_198 - .L_197)
.L_197:
        /*0030*/ 	.word	0x00000100
        /*0034*/ 	.word	0x00000001
        /*0038*/ 	.word	0x00000001


	//----- nvinfo : EIATTR_CBANK_PARAM_SIZE
	.align		4
.L_198:
        /*003c*/ 	.byte	0x03, 0x19
        /*003e*/ 	.short	0x0428


	//----- nvinfo : EIATTR_PARAM_CBANK
	.align		4
        /*0040*/ 	.byte	0x04, 0x0a
        /*0042*/ 	.short	(.L_200 - .L_199)
	.align		4
.L_199:
        /*0044*/ 	.word	index@(.nv.constant0._ZN7cutlass13device_kernelIN5flash19enable_sm80_to_sm89INS1_16FlashAttnFwdSm80INS1_25CollectiveMainloopFwdSm80ILi8ELi1ELb1EN4cute5tupleIJNS5_1CILi128EEENS7_ILi96EEENS7_ILi192EEEEEELi192ENS_10bfloat16_tEfNS_4arch4Sm80ELb1ELb0ELb0ELb0ELb0ELb0ELb1ELb0EEENS1_21CollectiveEpilogueFwdINS6_IJS8_SA_S9_EEENS6_IJNS7_ILi1EEESI_SI_EEESC_SE_Li256ELb0ELb1ELb0ELb0EEENS1_30DynamicPersistentTileSchedulerILi256ELi256ELb0ELb1ELb0EEEEEEEEEvNT_6ParamsE)
        /*0048*/ 	.short	0x0210
        /*004a*/ 	.short	0x0428


	//----- nvinfo : EIATTR_SW_WAR
	.align		4
.L_200:
        /*004c*/ 	.byte	0x04, 0x36
        /*004e*/ 	.short	(.L_202 - .L_201)
.L_201:
        /*0050*/ 	.word	0x00000008
.L_202:


//--------------------- .nv.info._ZN7cutlass13device_kernelIN5flash19enable_sm80_to_sm89INS1_16FlashAttnFwdSm80INS1_25CollectiveMainloopFwdSm80ILi8ELi1ELb1EN4cute5tupleIJNS5_1CILi128EEENS7_ILi96EEENS7_ILi192EEEEEELi192ENS_10bfloat16_tEfNS_4arch4Sm80ELb1ELb0ELb0ELb1ELb0ELb0ELb1ELb0EEENS1_21CollectiveEpilogueFwdINS6_IJS8_SA_S9_EEENS6_IJNS7_ILi1EEESI_SI_EEESC_SE_Li256ELb1ELb1ELb0ELb0EEENS1_19SingleTileSchedulerILb1ELb0ELb1ELi128EEEEEEEEEvNT_6ParamsE --------------------------
	.section	.nv.info._ZN7cutlass13device_kernelIN5flash19enable_sm80_to_sm89INS1_16FlashAttnFwdSm80INS1_25CollectiveMainloopFwdSm80ILi8ELi1ELb1EN4cute5tupleIJNS5_1CILi128EEENS7_ILi96EEENS7_ILi192EEEEEELi192ENS_10bfloat16_tEfNS_4arch4Sm80ELb1ELb0ELb0ELb1ELb0ELb0ELb1ELb0EEENS1_21CollectiveEpilogueFwdINS6_IJS8_SA_S9_EEENS6_IJNS7_ILi1EEESI_SI_EEESC_SE_Li256ELb1ELb1ELb0ELb0EEENS1_19SingleTileSchedulerILb1ELb0ELb1ELi128EEEEEEEEEvNT_6ParamsE,"",@"SHT_CUDA_INFO"
	.sectionflags	@""
	.align	4


	//----- nvinfo : EIATTR_CUDA_API_VERSION
	.align		4
        /*0000*/ 	.byte	0x04, 0x37
        /*0002*/ 	.short	(.L_204 - .L_203)
.L_203:
        /*0004*/ 	.word	0x00000082


	//----- nvinfo : EIATTR_KPARAM_INFO
	.align		4
.L_204:
        /*0008*/ 	.byte	0x04, 0x17
        /*000a*/ 	.short	(.L_206 - .L_205)
.L_205:
        /*000c*/ 	.word	0x00000000
        /*0010*/ 	.short	0x0000
        /*0012*/ 	.short	0x0000
        /*0014*/ 	.byte	0x00, 0xf0, 0x61, 0x10


	//----- nvinfo : EIATTR_SPARSE_MMA_MASK
	.align		4
.L_206:
        /*0018*/ 	.byte	0x03, 0x50
        /*001a*/ 	.short	0x0000


	//----- nvinfo : EIATTR_MAXREG_COUNT
	.align		4
        /*001c*/ 	.byte	0x03, 0x1b
        /*001e*/ 	.short	0x00ff


	//----- nvinfo : EIATTR_MERCURY_ISA_VERSION
	.align		4
        /*0020*/ 	.byte	0x03, 0x5f
        /*0022*/ 	.short	0x0101


	//----- nvinfo : EIATTR_EXIT_INSTR_OFFSETS
	.align		4
        /*0024*/ 	.byte	0x04, 0x1c
        /*0026*/ 	.short	(.L_208 - .L_207)


	//   ....[0]....
.L_207:
        /*0028*/ 	.word	0x00000010


	//----- nvinfo : EIATTR_MAX_THREADS
	.align		4
.L_208:
        /*002c*/ 	.byte	0x04, 0x05
        /*002e*/ 	.short	(.L_210 - .L_209)
.L_209:
        /*0030*/ 	.word	0x00000100
        /*0034*/ 	.word	0x00000001
        /*0038*/ 	.word	0x00000001


	//----- nvinfo : EIATTR_CBANK_PARAM_SIZE
	.align		4
.L_210:
        /*003c*/ 	.byte	0x03, 0x19
        /*003e*/ 	.short	0x0418


	//----- nvinfo : EIATTR_PARAM_CBANK
	.align		4
        /*0040*/ 	.byte	0x04, 0x0a
        /*0042*/ 	.short	(.L_212 - .L_211)
	.align		4
.L_211:
        /*0044*/ 	.word	index@(.nv.constant0._ZN7cutlass13device_kernelIN5flash19enable_sm80_to_sm89INS1_16FlashAttnFwdSm80INS1_25CollectiveMainloopFwdSm80ILi8ELi1ELb1EN4cute5tupleIJNS5_1CILi128EEENS7_ILi96EEENS7_ILi192EEEEEELi192ENS_10bfloat16_tEfNS_4arch4Sm80ELb1ELb0ELb0ELb1ELb0ELb0ELb1ELb0EEENS1_21CollectiveEpilogueFwdINS6_IJS8_SA_S9_EEENS6_IJNS7_ILi1EEESI_SI_EEESC_SE_Li256ELb1ELb1ELb0ELb0EEENS1_19SingleTileSchedulerILb1ELb0ELb1ELi128EEEEEEEEEvNT_6ParamsE)
        /*0048*/ 	.short	0x0210
        /*004a*/ 	.short	0x0418


	//----- nvinfo : EIATTR_SW_WAR
	.align		4
.L_212:
        /*004c*/ 	.byte	0x04, 0x36
        /*004e*/ 	.short	(.L_214 - .L_213)
.L_213:
        /*0050*/ 	.word	0x00000008
.L_214:


//--------------------- .nv.info._ZN7cutlass13device_kernelIN5flash19enable_sm80_to_sm89INS1_16FlashAttnFwdSm80INS1_25CollectiveMainloopFwdSm80ILi8ELi1ELb0EN4cute5tupleIJNS5_1CILi128EEENS7_ILi64EEENS7_ILi192EEEEEELi192ENS_10bfloat16_tEfNS_4arch4Sm80ELb1ELb0ELb0ELb1ELb0ELb1ELb1ELb0EEENS1_21CollectiveEpilogueFwdINS6_IJS8_SA_S9_EEENS6_IJNS7_ILi1EEESI_SI_EEESC_SE_Li256ELb1ELb1ELb0ELb0EEENS1_19SingleTileSchedulerILb1ELb0ELb1ELi128EEEEEEEEEvNT_6ParamsE --------------------------
	.section	.nv.info._ZN7cutlass13device_kernelIN5flash19enable_sm80_to_sm89INS1_16FlashAttnFwdSm80INS1_25CollectiveMainloopFwdSm80ILi8ELi1ELb0EN4cute5tupleIJNS5_1CILi128EEENS7_ILi64EEENS7_ILi192EEEEEELi192ENS_10bfloat16_tEfNS_4arch4Sm80ELb1ELb0ELb0ELb1ELb0ELb1ELb1ELb0EEENS1_21CollectiveEpilogueFwdINS6_IJS8_SA_S9_EEENS6_IJNS7_ILi1EEESI_SI_EEESC_SE_Li256ELb1ELb1ELb0ELb0EEENS1_19SingleTileSchedulerILb1ELb0ELb1ELi128EEEEEEEEEvNT_6ParamsE,"",@"SHT_CUDA_INFO"
	.sectionflags	@""
	.align	4


	//----- nvinfo : EIATTR_CUDA_API_VERSION
	.align		4
        /*0000*/ 	.byte	0x04, 0x37
        /*0002*/ 	.short	(.L_216 - .L_215)
.L_215:
        /*0004*/ 	.word	0x00000082


	//----- nvinfo : EIATTR_KPARAM_INFO
	.align		4
.L_216:
        /*0008*/ 	.byte	0x04, 0x17
        /*000a*/ 	.short	(.L_218 - .L_217)
.L_217:
        /*000c*/ 	.word	0x00000000
        /*0010*/ 	.short	0x0000
        /*0012*/ 	.short	0x0000
        /*0014*/ 	.byte	0x00, 0xf0, 0x61, 0x10


	//----- nvinfo : EIATTR_SPARSE_MMA_MASK
	.align		4
.L_218:
        /*0018*/ 	.byte	0x03, 0x50
        /*001a*/ 	.short	0x0000


	//----- nvinfo : EIATTR_MAXREG_COUNT
	.align		4
        /*001c*/ 	.byte	0x03, 0x1b
        /*001e*/ 	.short	0x00ff


	//----- nvinfo : EIATTR_MERCURY_ISA_VERSION
	.align		4
        /*0020*/ 	.byte	0x03, 0x5f
        /*0022*/ 	.short	0x0101


	//----- nvinfo : EIATTR_EXIT_INSTR_OFFSETS
	.align		4
        /*0024*/ 	.byte	0x04, 0x1c
        /*0026*/ 	.short	(.L_220 - .L_219)


	//   ....[0]....
.L_219:
        /*0028*/ 	.word	0x00000010


	//----- nvinfo : EIATTR_MAX_THREADS
	.align		4
.L_220:
        /*002c*/ 	.byte	0x04, 0x05
        /*002e*/ 	.short	(.L_222 - .L_221)
.L_221:
        /*0030*/ 	.word	0x00000100
        /*0034*/ 	.word	0x00000001
        /*0038*/ 	.word	0x00000001


	//----- nvinfo : EIATTR_CBANK_PARAM_SIZE
	.align		4
.L_222:
        /*003c*/ 	.byte	0x03, 0x19
        /*003e*/ 	.short	0x0418


	//----- nvinfo : EIATTR_PARAM_CBANK
	.align		4
        /*0040*/ 	.byte	0x04, 0x0a
        /*0042*/ 	.short	(.L_224 - .L_223)
	.align		4
.L_223:
        /*0044*/ 	.word	index@(.nv.constant0._ZN7cutlass13device_kernelIN5flash19enable_sm80_to_sm89INS1_16FlashAttnFwdSm80INS1_25CollectiveMainloopFwdSm80ILi8ELi1ELb0EN4cute5tupleIJNS5_1CILi128EEENS7_ILi64EEENS7_ILi192EEEEEELi192ENS_10bfloat16_tEfNS_4arch4Sm80ELb1ELb0ELb0ELb1ELb0ELb1ELb1ELb0EEENS1_21CollectiveEpilogueFwdINS6_IJS8_SA_S9_EEENS6_IJNS7_ILi1EEESI_SI_EEESC_SE_Li256ELb1ELb1ELb0ELb0EEENS1_19SingleTileSchedulerILb1ELb0ELb1ELi128EEEEEEEEEvNT_6ParamsE)
        /*0048*/ 	.short	0x0210
        /*004a*/ 	.short	0x0418


	//----- nvinfo : EIATTR_SW_WAR
	.align		4
.L_224:
        /*004c*/ 	.byte	0x04, 0x36
        /*004e*/ 	.short	(.L_226 - .L_225)
.L_225:
        /*0050*/ 	.word	0x00000008
.L_226:


//--------------------- .nv.info._ZN7cutlass13device_kernelIN5flash19enable_sm80_to_sm89INS1_16FlashAttnFwdSm80INS1_25CollectiveMainloopFwdSm80ILi8ELi2ELb1EN4cute5tupleIJNS5_1CILi128EEENS7_ILi96EEENS7_ILi192EEEEEELi192ENS_10bfloat16_tEfNS_4arch4Sm80ELb0ELb0ELb0ELb0ELb0ELb0ELb1ELb0EEENS1_21CollectiveEpilogueFwdINS6_IJS8_SA_S9_EEENS6_IJNS7_ILi1EEESI_SI_EEESC_SE_Li256ELb0ELb1ELb0ELb0EEENS1_19SingleTileSchedulerILb0ELb0ELb1ELi128EEEEEEEEEvNT_6ParamsE --------------------------
	.section	.nv.info._ZN7cutlass13device_kernelIN5flash19enable_sm80_to_sm89INS1_16FlashAttnFwdSm80INS1_25CollectiveMainloopFwdSm80ILi8ELi2ELb1EN4cute5tupleIJNS5_1CILi128EEENS7_ILi96EEENS7_ILi192EEEEEELi192ENS_10bfloat16_tEfNS_4arch4Sm80ELb0ELb0ELb0ELb0ELb0ELb0ELb1ELb0EEENS1_21CollectiveEpilogueFwdINS6_IJS8_SA_S9_EEENS6_IJNS7_ILi1EEESI_SI_EEESC_SE_Li256ELb0ELb1ELb0ELb0EEENS1_19SingleTileSchedulerILb0ELb0ELb1ELi128EEEEEEEEEvNT_6ParamsE,"",@"SHT_CUDA_INFO"
	.sectionflags	@""
	.align	4


	//----- nvinfo : EIATTR_CUDA_API_VERSION
	.align		4
        /*0000*/ 	.byte	0x04, 0x37
        /*0002*/ 	.short	(.L_228 - .L_227)
.L_227:
        /*0004*/ 	.word	0x00000082


	//----- nvinfo : EIATTR_KPARAM_INFO
	.align		4
.L_228:
        /*0008*/ 	.byte	0x04, 0x17
        /*000a*/ 	.short	(.L_230 - .L_229)
.L_229:
        /*000c*/ 	.word	0x00000000
        /*0010*/ 	.short	0x0000
        /*0012*/ 	.short	0x0000
        /*0014*/ 	.byte	0x00, 0xf0, 0x61, 0x10


	//----- nvinfo : EIATTR_SPARSE_MMA_MASK
	.align		4
.L_230:
        /*0018*/ 	.byte	0x03, 0x50
        /*001a*/ 	.short	0x0000


	//----- nvinfo : EIATTR_MAXREG_COUNT
	.align		4
        /*001c*/ 	.byte	0x03, 0x1b
        /*001e*/ 	.short	0x00ff


	//----- nvinfo : EIATTR_MERCURY_ISA_VERSION
	.align		4
        /*0020*/ 	.byte	0x03, 0x5f
        /*0022*/ 	.short	0x0101


	//----- nvinfo : EIATTR_EXIT_INSTR_OFFSETS
	.align		4
        /*0024*/ 	.byte	0x04, 0x1c
        /*0026*/ 	.short	(.L_232 - .L_231)


	//   ....[0]....
.L_231:
        /*0028*/ 	.word	0x00000010


	//----- nvinfo : EIATTR_MAX_THREADS
	.align		4
.L_232:
        /*002c*/ 	.byte	0x04, 0x05
        /*002e*/ 	.short	(.L_234 - .L_233)
.L_233:
        /*0030*/ 	.word	0x00000100
        /*0034*/ 	.word	0x00000001
        /*0038*/ 	.word	0x00000001


	//----- nvinfo : EIATTR_CBANK_PARAM_SIZE
	.align		4
.L_234:
        /*003c*/ 	.byte	0x03, 0x19
        /*003e*/ 	.short	0x0418


	//----- nvinfo : EIATTR_PARAM_CBANK
	.align		4
        /*0040*/ 	.byte	0x04, 0x0a
        /*0042*/ 	.short	(.L_236 - .L_235)
	.align		4
.L_235:
        /*0044*/ 	.word	index@(.nv.constant0._ZN7cutlass13device_kernelIN5flash19enable_sm80_to_sm89INS1_16FlashAttnFwdSm80INS1_25CollectiveMainloopFwdSm80ILi8ELi2ELb1EN4cute5tupleIJNS5_1CILi128EEENS7_ILi96EEENS7_ILi192EEEEEELi192ENS_10bfloat16_tEfNS_4arch4Sm80ELb0ELb0ELb0ELb0ELb0ELb0ELb1ELb0EEENS1_21CollectiveEpilogueFwdINS6_IJS8_SA_S9_EEENS6_IJNS7_ILi1EEESI_SI_EEESC_SE_Li256ELb0ELb1ELb0ELb0EEENS1_19SingleTileSchedulerILb0ELb0ELb1ELi128EEEEEEEEEvNT_6ParamsE)
        /*0048*/ 	.short	0x0210
        /*004a*/ 	.short	0x0418


	//----- nvinfo : EIATTR_SW_WAR
	.align		4
.L_236:
        /*004c*/ 	.byte	0x04, 0x36
        /*004e*/ 	.short	(.L_238 - .L_237)
.L_237:
        /*0050*/ 	.word	0x00000008
.L_238:


//--------------------- .nv.info._ZN7cutlass13device_kernelIN5flash19enable_sm80_to_sm89INS1_16FlashAttnFwdSm80INS1_25CollectiveMainloopFwdSm80ILi8ELi2ELb1EN4cute5tupleIJNS5_1CILi128EEENS7_ILi96EEENS7_ILi192EEEEEELi192ENS_10bfloat16_tEfNS_4arch4Sm80ELb0ELb0ELb0ELb1ELb0ELb0ELb1ELb0EEENS1_21CollectiveEpilogueFwdINS6_IJS8_SA_S9_EEENS6_IJNS7_ILi1EEESI_SI_EEESC_SE_Li256ELb1ELb1ELb0ELb0EEENS1_19SingleTileSchedulerILb1ELb0ELb1ELi128EEEEEEEEEvNT_6ParamsE --------------------------
	.section	.nv.info._ZN7cutlass13device_kernelIN5flash19enable_sm80_to_sm89INS1_16FlashAttnFwdSm80INS1_25CollectiveMainloopFwdSm80ILi8ELi2ELb1EN4cute5tupleIJNS5_1CILi128EEENS7_ILi96EEENS7_ILi192EEEEEELi192ENS_10bfloat16_tEfNS_4arch4Sm80ELb0ELb0ELb0ELb1ELb0ELb0ELb1ELb0EEENS1_21CollectiveEpilogueFwdINS6_IJS8_SA_S9_EEENS6_IJNS7_ILi1EEESI_SI_EEESC_SE_Li256ELb1ELb1ELb0ELb0EEENS1_19SingleTileSchedulerILb1ELb0ELb1ELi128EEEEEEEEEvNT_6ParamsE,"",@"SHT_CUDA_INFO"
	.sectionflags	@""
	.align	4


	//----- nvinfo : EIATTR_CUDA_API_VERSION
	.align		4
        /*0000*/ 	.byte	0x04, 0x37
        /*0002*/ 	.short	(.L_240 - .L_239)
.L_239:
        /*0004*/ 	.word	0x00000082


	//----- nvinfo : EIATTR_KPARAM_INFO
	.align		4
.L_240:
        /*0008*/ 	.byte	0x04, 0x17
        /*000a*/ 	.short	(.L_242 - .L_241)
.L_241:
        /*000c*/ 	.word	0x00000000
        /*0010*/ 	.short	0x0000
        /*0012*/ 	.short	0x0000
        /*0014*/ 	.byte	0x00, 0xf0, 0x61, 0x10


	//----- nvinfo : EIATTR_SPARSE_MMA_MASK
	.align		4
.L_242:
        /*0018*/ 	.byte	0x03, 0x50
        /*001a*/ 	.short	0x0000


	//----- nvinfo : EIATTR_MAXREG_COUNT
	.align		4
        /*001c*/ 	.byte	0x03, 0x1b
        /*001e*/ 	.short	0x00ff


	//----- nvinfo : EIATTR_MERCURY_ISA_VERSION
	.align		4
        /*0020*/ 	.byte	0x03, 0x5f
        /*0022*/ 	.short	0x0101


	//----- nvinfo : EIATTR_EXIT_INSTR_OFFSETS
	.align		4
        /*0024*/ 	.byte	0x04, 0x1c
        /*0026*/ 	.short	(.L_244 - .L_243)


	//   ....[0]....
.L_243:
        /*0028*/ 	.word	0x00000010


	//----- nvinfo : EIATTR_MAX_THREADS
	.align		4
.L_244:
        /*002c*/ 	.byte	0x04, 0x05
        /*002e*/ 	.short	(.L_246 - .L_245)
.L_245:
        /*0030*/ 	.word	0x00000100
        /*0034*/ 	.word	0x00000001
        /*0038*/ 	.word	0x00000001


	//----- nvinfo : EIATTR_CBANK_PARAM_SIZE
	.align		4
.L_246:
        /*003c*/ 	.byte	0x03, 0x19
        /*003e*/ 	.short	0x0418


	//----- nvinfo : EIATTR_PARAM_CBANK
	.align		4
        /*0040*/ 	.byte	0x04, 0x0a
        /*0042*/ 	.short	(.L_248 - .L_247)
	.align		4
.L_247:
        /*0044*/ 	.word	index@(.nv.constant0._ZN7cutlass13device_kernelIN5flash19enable_sm80_to_sm89INS1_16FlashAttnFwdSm80INS1_25CollectiveMainloopFwdSm80ILi8ELi2ELb1EN4cute5tupleIJNS5_1CILi128EEENS7_ILi96EEENS7_ILi192EEEEEELi192ENS_10bfloat16_tEfNS_4arch4Sm80ELb0ELb0ELb0ELb1ELb0ELb0ELb1ELb0EEENS1_21CollectiveEpilogueFwdINS6_IJS8_SA_S9_EEENS6_IJNS7_ILi1EEESI_SI_EEESC_SE_Li256ELb1ELb1ELb0ELb0EEENS1_19SingleTileSchedulerILb1ELb0ELb1ELi128EEEEEEEEEvNT_6ParamsE)
        /*0048*/ 	.short	0x0210
        /*004a*/ 	.short	0x0418


	//----- nvinfo : EIATTR_SW_WAR
	.align		4
.L_248:
        /*004c*/ 	.byte	0x04, 0x36
        /*004e*/ 	.short	(.L_250 - .L_249)
.L_249:
        /*0050*/ 	.word	0x00000008
.L_250:


//--------------------- .nv.info._ZN7cutlass13device_kernelIN5flash19enable_sm80_to_sm89INS1_16FlashAttnFwdSm80INS1_25CollectiveMainloopFwdSm80ILi8ELi2ELb0EN4cute5tupleIJNS5_1CILi128EEENS7_ILi64EEENS7_ILi192EEEEEELi192ENS_10bfloat16_tEfNS_4arch4Sm80ELb0ELb0ELb0ELb1ELb0ELb1ELb1ELb0EEENS1_21CollectiveEpilogueFwdINS6_IJS8_SA_S9_EEENS6_IJNS7_ILi1EEESI_SI_EEESC_SE_Li256ELb1ELb1ELb0ELb0EEENS1_19SingleTileSchedulerILb1ELb0ELb1ELi128EEEEEEEEEvNT_6ParamsE --------------------------
	.section	.nv.info._ZN7cutlass13device_kernelIN5flash19enable_sm80_to_sm89INS1_16FlashAttnFwdSm80INS1_25CollectiveMainloopFwdSm80ILi8ELi2ELb0EN4cute5tupleIJNS5_1CILi128EEENS7_ILi64EEENS7_ILi192EEEEEELi192ENS_10bfloat16_tEfNS_4arch4Sm80ELb0ELb0ELb0ELb1ELb0ELb1ELb1ELb0EEENS1_21CollectiveEpilogueFwdINS6_IJS8_SA_S9_EEENS6_IJNS7_ILi1EEESI_SI_EEESC_SE_Li256ELb1ELb1ELb0ELb0EEENS1_19SingleTileSchedulerILb1ELb0ELb1ELi128EEEEEEEEEvNT_6ParamsE,"",@"SHT_CUDA_INFO"
	.sectionflags	@""
	.align	4


	//----- nvinfo : EIATTR_CUDA_API_VERSION
	.align		4
        /*0000*/ 	.byte	0x04, 0x37
        /*0002*/ 	.short	(.L_252 - .L_251)
.L_251:
        /*0004*/ 	.word	0x00000082


	//----- nvinfo : EIATTR_KPARAM_INFO
	.align		4
.L_252:
        /*0008*/ 	.byte	0x04, 0x17
        /*000a*/ 	.short	(.L_254 - .L_253)
.L_253:
        /*000c*/ 	.word	0x00000000
        /*0010*/ 	.short	0x0000
        /*0012*/ 	.short	0x0000
        /*0014*/ 	.byte	0x00, 0xf0, 0x61, 0x10


	//----- nvinfo : EIATTR_SPARSE_MMA_MASK
	.align		4
.L_254:
        /*0018*/ 	.byte	0x03, 0x50
        /*001a*/ 	.short	0x0000


	//----- nvinfo : EIATTR_MAXREG_COUNT
	.align		4
        /*001c*/ 	.byte	0x03, 0x1b
        /*001e*/ 	.short	0x00ff


	//----- nvinfo : EIATTR_MERCURY_ISA_VERSION
	.align		4
        /*0020*/ 	.byte	0x03, 0x5f
        /*0022*/ 	.short	0x0101


	//----- nvinfo : EIATTR_EXIT_INSTR_OFFSETS
	.align		4
        /*0024*/ 	.byte	0x04, 0x1c
        /*0026*/ 	.short	(.L_256 - .L_255)


	//   ....[0]....
.L_255:
        /*0028*/ 	.word	0x00000010


	//----- nvinfo : EIATTR_MAX_THREADS
	.align		4
.L_256:
        /*002c*/ 	.byte	0x04, 0x05
        /*002e*/ 	.short	(.L_258 - .L_257)
.L_257:
        /*0030*/ 	.word	0x00000100
        /*0034*/ 	.word	0x00000001
        /*0038*/ 	.word	0x00000001


	//----- nvinfo : EIATTR_CBANK_PARAM_SIZE
	.align		4
.L_258:
        /*003c*/ 	.byte	0x03, 0x19
        /*003e*/ 	.short	0x0418


	//----- nvinfo : EIATTR_PARAM_CBANK
	.align		4
        /*0040*/ 	.byte	0x04, 0x0a
        /*0042*/ 	.short	(.L_260 - .L_259)
	.align		4
.L_259:
        /*0044*/ 	.word	index@(.nv.constant0._ZN7cutlass13device_kernelIN5flash19enable_sm80_to_sm89INS1_16FlashAttnFwdSm80INS1_25CollectiveMainloopFwdSm80ILi8ELi2ELb0EN4cute5tupleIJNS5_1CILi128EEENS7_ILi64EEENS7_ILi192EEEEEELi192ENS_10bfloat16_tEfNS_4arch4Sm80ELb0ELb0ELb0ELb1ELb0ELb1ELb1ELb0EEENS1_21CollectiveEpilogueFwdINS6_IJS8_SA_S9_EEENS6_IJNS7_ILi1EEESI_SI_EEESC_SE_Li256ELb1ELb1ELb0ELb0EEENS1_19SingleTileSchedulerILb1ELb0ELb1ELi128EEEEEEEEEvNT_6ParamsE)
        /*0048*/ 	.short	0x0210
        /*004a*/ 	.short	0x0418


	//----- nvinfo : EIATTR_SW_WAR
	.align		4
.L_260:
        /*004c*/ 	.byte	0x04, 0x36
        /*004e*/ 	.short	(.L_262 - .L_261)
.L_261:
        /*0050*/ 	.word	0x00000008
.L_262:


//--------------------- .nv.info._ZN7cutlass13device_kernelIN5flash19enable_sm80_to_sm89INS1_16FlashAttnFwdSm80INS1_25CollectiveMainloopFwdSm80ILi8ELi2ELb0EN4cute5tupleIJNS5_1CILi128EEENS7_ILi64EEENS7_ILi192EEEEEELi192ENS_10bfloat16_tEfNS_4arch4Sm80ELb0ELb1ELb0ELb0ELb0ELb0ELb1ELb0EEENS1_21CollectiveEpilogueFwdINS6_IJS8_SA_S9_EEENS6_IJNS7_ILi1EEESI_SI_EEESC_SE_Li256ELb0ELb1ELb0ELb0EEENS1_19SingleTileSchedulerILb0ELb0ELb1ELi128EEEEEEEEEvNT_6ParamsE --------------------------
	.section	.nv.info._ZN7cutlass13device_kernelIN5flash19enable_sm80_to_sm89INS1_16FlashAttnFwdSm80INS1_25CollectiveMainloopFwdSm80ILi8ELi2ELb0EN4cute5tupleIJNS5_1CILi128EEENS7_ILi64EEENS7_ILi192EEEEEELi192ENS_10bfloat16_tEfNS_4arch4Sm80ELb0ELb1ELb0ELb0ELb0ELb0ELb1ELb0EEENS1_21CollectiveEpilogueFwdINS6_IJS8_SA_S9_EEENS6_IJNS7_ILi1EEESI_SI_EEESC_SE_Li256ELb0ELb1ELb0ELb0EEENS1_19SingleTileSchedulerILb0ELb0ELb1ELi128EEEEEEEEEvNT_6ParamsE,"",@"SHT_CUDA_INFO"
	.sectionflags	@""
	.align	4


	//----- nvinfo : EIATTR_CUDA_API_VERSION
	.align		4
        /*0000*/ 	.byte	0x04, 0x37
        /*0002*/ 	.short	(.L_264 - .L_263)
.L_263:
        /*0004*/ 	.word	0x00000082


	//----- nvinfo : EIATTR_KPARAM_INFO
	.align		4
.L_264:
        /*0008*/ 	.byte	0x04, 0x17
        /*000a*/ 	.short	(.L_266 - .L_265)
.L_265:
        /*000c*/ 	.word	0x00000000
        /*0010*/ 	.short	0x0000
        /*0012*/ 	.short	0x0000
        /*0014*/ 	.byte	0x00, 0xf0, 0x61, 0x10


	//----- nvinfo : EIATTR_SPARSE_MMA_MASK
	.align		4
.L_266:
        /*0018*/ 	.byte	0x03, 0x50
        /*001a*/ 	.short	0x0000


	//----- nvinfo : EIATTR_MAXREG_COUNT
	.align		4
        /*001c*/ 	.byte	0x03, 0x1b
        /*001e*/ 	.short	0x00ff


	//----- nvinfo : EIATTR_MERCURY_ISA_VERSION
	.align		4
        /*0020*/ 	.byte	0x03, 0x5f
        /*0022*/ 	.short	0x0101


	//----- nvinfo : EIATTR_EXIT_INSTR_OFFSETS
	.align		4
        /*0024*/ 	.byte	0x04, 0x1c
        /*0026*/ 	.short	(.L_268 - .L_267)


	//   ....[0]....
.L_267:
        /*0028*/ 	.word	0x00000010


	//----- nvinfo : EIATTR_MAX_THREADS
	.align		4
.L_268:
        /*002c*/ 	.byte	0x04, 0x05
        /*002e*/ 	.short	(.L_270 - .L_269)
.L_269:
        /*0030*/ 	.word	0x00000100
        /*0034*/ 	.word	0x00000001
        /*0038*/ 	.word	0x00000001


	//----- nvinfo : EIATTR_CBANK_PARAM_SIZE
	.align		4
.L_270:
        /*003c*/ 	.byte	0x03, 0x19
        /*003e*/ 	.short	0x0418


	//----- nvinfo : EIATTR_PARAM_CBANK
	.align		4
        /*0040*/ 	.byte	0x04, 0x0a
        /*0042*/ 	.short	(.L_272 - .L_271)
	.align		4
.L_271:
        /*0044*/ 	.word	index@(.nv.constant0._ZN7cutlass13device_kernelIN5flash19enable_sm80_to_sm89INS1_16FlashAttnFwdSm80INS1_25CollectiveMainloopFwdSm80ILi8ELi2ELb0EN4cute5tupleIJNS5_1CILi128EEENS7_ILi64EEENS7_ILi192EEEEEELi192ENS_10bfloat16_tEfNS_4arch4Sm80ELb0ELb1ELb0ELb0ELb0ELb0ELb1ELb0EEENS1_21CollectiveEpilogueFwdINS6_IJS8_SA_S9_EEENS6_IJNS7_ILi1EEESI_SI_EEESC_SE_Li256ELb0ELb1ELb0ELb0EEENS1_19SingleTileSchedulerILb0ELb0ELb1ELi128EEEEEEEEEvNT_6ParamsE)
        /*0048*/ 	.short	0x0210
        /*004a*/ 	.short	0x0418


	//----- nvinfo : EIATTR_SW_WAR
	.align		4
.L_272:
        /*004c*/ 	.byte	0x04, 0x36
        /*004e*/ 	.short	(.L_274 - .L_273)
.L_273:
        /*0050*/ 	.word	0x00000008
.L_274:


//--------------------- .nv.info._ZN7cutlass13device_kernelIN5flash19enable_sm80_to_sm89INS1_16FlashAttnFwdSm80INS1_25CollectiveMainloopFwdSm80ILi8ELi2ELb0EN4cute5tupleIJNS5_1CILi128EEENS7_ILi64EEENS7_ILi192EEEEEELi192ENS_10bfloat16_tEfNS_4arch4Sm80ELb0ELb1ELb0ELb1ELb0ELb0ELb1ELb0EEENS1_21CollectiveEpilogueFwdINS6_IJS8_SA_S9_EEENS6_IJNS7_ILi1EEESI_SI_EEESC_SE_Li256ELb1ELb1ELb0ELb0EEENS1_19SingleTileSchedulerILb1ELb0ELb1ELi128EEEEEEEEEvNT_6ParamsE --------------------------
	.section	.nv.info._ZN7cutlass13device_kernelIN5flash19enable_sm80_to_sm89INS1_16FlashAttnFwdSm80INS1_25CollectiveMainloopFwdSm80ILi8ELi2ELb0EN4cute5tupleIJNS5_1CILi128EEENS7_ILi64EEENS7_ILi192EEEEEELi192ENS_10bfloat16_tEfNS_4arch4Sm80ELb0ELb1ELb0ELb1ELb0ELb0ELb1ELb0EEENS1_21CollectiveEpilogueFwdINS6_IJS8_SA_S9_EEENS6_IJNS7_ILi1EEESI_SI_EEESC_SE_Li256ELb1ELb1ELb0ELb0EEENS1_19SingleTileSchedulerILb1ELb0ELb1ELi128EEEEEEEEEvNT_6ParamsE,"",@"SHT_CUDA_INFO"
	.sectionflags	@""
	.align	4


	//----- nvinfo : EIATTR_CUDA_API_VERSION
	.align		4
        /*0000*/ 	.byte	0x04, 0x37
        /*0002*/ 	.short	(.L_276 - .L_275)
.L_275:
        /*0004*/ 	.word	0x00000082


	//----- nvinfo : EIATTR_KPARAM_INFO
	.align		4
.L_276:
        /*0008*/ 	.byte	0x04, 0x17
        /*000a*/ 	.short	(.L_278 - .L_277)
.L_277:
        /*000c*/ 	.word	0x00000000
        /*0010*/ 	.short	0x0000
        /*0012*/ 	.short	0x0000
        /*0014*/ 	.byte	0x00, 0xf0, 0x61, 0x10


	//----- nvinfo : EIATTR_SPARSE_MMA_MASK
	.align		4
.L_278:
        /*0018*/ 	.byte	0x03, 0x50
        /*001a*/ 	.short	0x0000


	//----- nvinfo : EIATTR_MAXREG_COUNT
	.align		4
        /*001c*/ 	.byte	0x03, 0x1b
        /*001e*/ 	.short	0x00ff


	//----- nvinfo : EIATTR_MERCURY_ISA_VERSION
	.align		4
        /*0020*/ 	.byte	0x03, 0x5f
        /*0022*/ 	.short	0x0101


	//----- nvinfo : EIATTR_EXIT_INSTR_OFFSETS
	.align		4
        /*0024*/ 	.byte	0x04, 0x1c
        /*0026*/ 	.short	(.L_280 - .L_279)


	//   ....[0]....
.L_279:
        /*0028*/ 	.word	0x00000010


	//----- nvinfo : EIATTR_MAX_THREADS
	.align		4
.L_280:
        /*002c*/ 	.byte	0x04, 0x05
        /*002e*/ 	.short	(.L_282 - .L_281)
.L_281:
        /*0030*/ 	.word	0x00000100
        /*0034*/ 	.word	0x00000001
        /*0038*/ 	.word	0x00000001


	//----- nvinfo : EIATTR_CBANK_PARAM_SIZE
	.align		4
.L_282:
        /*003c*/ 	.byte	0x03, 0x19
        /*003e*/ 	.short	0x0418


	//----- nvinfo : EIATTR_PARAM_CBANK
	.align		4
        /*0040*/ 	.byte	0x04, 0x0a
        /*0042*/ 	.short	(.L_284 - .L_283)
	.align		4
.L_283:
        /*0044*/ 	.word	index@(.nv.constant0._ZN7cutlass13device_kernelIN5flash19enable_sm80_to_sm89INS1_16FlashAttnFwdSm80INS1_25CollectiveMainloopFwdSm80ILi8ELi2ELb0EN4cute5tupleIJNS5_1CILi128EEENS7_ILi64EEENS7_ILi192EEEEEELi192ENS_10bfloat16_tEfNS_4arch4Sm80ELb0ELb1ELb0ELb1ELb0ELb0ELb1ELb0EEENS1_21CollectiveEpilogueFwdINS6_IJS8_SA_S9_EEENS6_IJNS7_ILi1EEESI_SI_EEESC_SE_Li256ELb1ELb1ELb0ELb0EEENS1_19SingleTileSchedulerILb1ELb0ELb1ELi128EEEEEEEEEvNT_6ParamsE)
        /*0048*/ 	.short	0x0210
        /*004a*/ 	.short	0x0418


	//----- nvinfo : EIATTR_SW_WAR
	.align		4
.L_284:
        /*004c*/ 	.byte	0x04, 0x36
        /*004e*/ 	.short	(.L_286 - .L_285)
.L_285:
        /*0050*/ 	.word	0x00000008
.L_286:


//--------------------- .nv.info._ZN7cutlass13device_kernelIN5flash19enable_sm80_to_sm89INS1_16FlashAttnFwdSm80INS1_25CollectiveMainloopFwdSm80ILi8ELi2ELb0EN4cute5tupleIJNS5_1CILi128EEENS7_ILi64EEENS7_ILi192EEEEEELi192ENS_10bfloat16_tEfNS_4arch4Sm80ELb0ELb1ELb0ELb1ELb0ELb1ELb1ELb0EEENS1_21CollectiveEpilogueFwdINS6_IJS8_SA_S9_EEENS6_IJNS7_ILi1EEESI_SI_EEESC_SE_Li256ELb1ELb1ELb0ELb0EEENS1_19SingleTileSchedulerILb1ELb0ELb1ELi128EEEEEEEEEvNT_6ParamsE --------------------------
	.section	.nv.info._ZN7cutlass13device_kernelIN5flash19enable_sm80_to_sm89INS1_16FlashAttnFwdSm80INS1_25CollectiveMainloopFwdSm80ILi8ELi2ELb0EN4cute5tupleIJNS5_1CILi128EEENS7_ILi64EEENS7_ILi192EEEEEELi192ENS_10bfloat16_tEfNS_4arch4Sm80ELb0ELb1ELb0ELb1ELb0ELb1ELb1ELb0EEENS1_21CollectiveEpilogueFwdINS6_IJS8_SA_S9_EEENS6_IJNS7_ILi1EEESI_SI_EEESC_SE_Li256ELb1ELb1ELb0ELb0EEENS1_19SingleTileSchedulerILb1ELb0ELb1ELi128EEEEEEEEEvNT_6ParamsE,"",@"SHT_CUDA_INFO"
	.sectionflags	@""
	.align	4


	//----- nvinfo : EIATTR_CUDA_API_VERSION
	.align		4
        /*0000*/ 	.byte	0x04, 0x37
        /*0002*/ 	.short	(.L_288 - .L_287)
.L_287:
        /*0004*/ 	.word	0x00000082


	//----- nvinfo : EIATTR_KPARAM_INFO
	.align		4
.L_288:
        /*0008*/ 	.byte	0x04, 0x17
        /*000a*/ 	.short	(.L_290 - .L_289)
.L_289:
        /*000c*/ 	.word	0x00000000
        /*0010*/ 	.short	0x0000
        /*0012*/ 	.short	0x0000
        /*0014*/ 	.byte	0x00, 0xf0, 0x61, 0x10


	//----- nvinfo : EIATTR_SPARSE_MMA_MASK
	.align		4
.L_290:
        /*0018*/ 	.byte	0x03, 0x50
        /*001a*/ 	.short	0x0000


	//----- nvinfo : EIATTR_MAXREG_COUNT
	.align		4
        /*001c*/ 	.byte	0x03, 0x1b
        /*001e*/ 	.short	0x00ff


	//----- nvinfo : EIATTR_MERCURY_ISA_VERSION
	.align		4
        /*0020*/ 	.byte	0x03, 0x5f
        /*0022*/ 	.short	0x0101


	//----- nvinfo : EIATTR_EXIT_INSTR_OFFSETS
	.align		4
        /*0024*/ 	.byte	0x04, 0x1c
        /*0026*/ 	.short	(.L_292 - .L_291)


	//   ....[0]....
.L_291:
        /*0028*/ 	.word	0x00000010


	//----- nvinfo : EIATTR_MAX_THREADS
	.align		4
.L_292:
        /*002c*/ 	.byte	0x04, 0x05
        /*002e*/ 	.short	(.L_294 - .L_293)
.L_293:
        /*0030*/ 	.word	0x00000100
        /*0034*/ 	.word	0x00000001
        /*0038*/ 	.word	0x00000001


	//----- nvinfo : EIATTR_CBANK_PARAM_SIZE
	.align		4
.L_294:
        /*003c*/ 	.byte	0x03, 0x19
        /*003e*/ 	.short	0x0418


	//----- nvinfo : EIATTR_PARAM_CBANK
	.align		4
        /*0040*/ 	.byte	0x04, 0x0a
        /*0042*/ 	.short	(.L_296 - .L_295)
	.align		4
.L_295:
        /*0044*/ 	.word	index@(.nv.constant0._ZN7cutlass13device_kernelIN5flash19enable_sm80_to_sm89INS1_16FlashAttnFwdSm80INS1_25CollectiveMainloopFwdSm80ILi8ELi2ELb0EN4cute5tupleIJNS5_1CILi128EEENS7_ILi64EEENS7_ILi192EEEEEELi192ENS_10bfloat16_tEfNS_4arch4Sm80ELb0ELb1ELb0ELb1ELb0ELb1ELb1ELb0EEENS1_21CollectiveEpilogueFwdINS6_IJS8_SA_S9_EEENS6_IJNS7_ILi1EEESI_SI_EEESC_SE_Li256ELb1ELb1ELb0ELb0EEENS1_19SingleTileSchedulerILb1ELb0ELb1ELi128EEEEEEEEEvNT_6ParamsE)
        /*0048*/ 	.short	0x0210
        /*004a*/ 	.short	0x0418


	//----- nvinfo : EIATTR_SW_WAR
	.align		4
.L_296:
        /*004c*/ 	.byte	0x04, 0x36
        /*004e*/ 	.short	(.L_298 - .L_297)
.L_297:
        /*0050*/ 	.word	0x00000008
.L_298:


//--------------------- .nv.info._ZN7cutlass13device_kernelIN5flash19enable_sm80_to_sm89INS1_16FlashAttnFwdSm80INS1_25CollectiveMainloopFwdSm80ILi8ELi2ELb1EN4cute5tupleIJNS5_1CILi128EEENS7_ILi96EEENS7_ILi192EEEEEELi192ENS_10bfloat16_tEfNS_4arch4Sm80ELb1ELb0ELb0ELb0ELb0ELb0ELb1ELb0EEENS1_21CollectiveEpilogueFwdINS6_IJS8_SA_S9_EEENS6_IJNS7_ILi1EEESI_SI_EEESC_SE_Li256ELb0ELb1ELb0ELb0EEENS1_30DynamicPersistentTileSchedulerILi256ELi256ELb0ELb1ELb0EEEEEEEEEvNT_6ParamsE --------------------------
	.section	.nv.info._ZN7cutlass13device_kernelIN5flash19enable_sm80_to_sm89INS1_16FlashAttnFwdSm80INS1_25CollectiveMainloopFwdSm80ILi8ELi2ELb1EN4cute5tupleIJNS5_1CILi128EEENS7_ILi96EEENS7_ILi192EEEEEELi192ENS_10bfloat16_tEfNS_4arch4Sm80ELb1ELb0ELb0ELb0ELb0ELb0ELb1ELb0EEENS1_21CollectiveEpilogueFwdINS6_IJS8_SA_S9_EEENS6_IJNS7_ILi1EEESI_SI_EEESC_SE_Li256ELb0ELb1ELb0ELb0EEENS1_30DynamicPersistentTileSchedulerILi256ELi256ELb0ELb1ELb0EEEEEEEEEvNT_6ParamsE,"",@"SHT_CUDA_INFO"
	.sectionflags	@""
	.align	4


	//----- nvinfo : EIATTR_CUDA_API_VERSION
	.align		4
        /*0000*/ 	.byte	0x04, 0x37
        /*0002*/ 	.short	(.L_300 - .L_299)
.L_299:
        /*0004*/ 	.word	0x00000082


	//----- nvinfo : EIATTR_KPARAM_INFO
	.align		4
.L_300:
        /*0008*/ 	.byte	0x04, 0x17
        /*000a*/ 	.short	(.L_302 - .L_301)
.L_301:
        /*000c*/ 	.word	0x00000000
        /*0010*/ 	.short	0x0000
        /*0012*/ 	.short	0x0000
        /*0014*/ 	.byte	0x00, 0xf0, 0xa1, 0x10


	//----- nvinfo : EIATTR_SPARSE_MMA_MASK
	.align		4
.L_302:
        /*0018*/ 	.byte	0x03, 0x50
        /*001a*/ 	.short	0x0000


	//----- nvinfo : EIATTR_MAXREG_COUNT
	.align		4
        /*001c*/ 	.byte	0x03, 0x1b
        /*001e*/ 	.short	0x00ff


	//----- nvinfo : EIATTR_MERCURY_ISA_VERSION
	.align		4
        /*0020*/ 	.byte	0x03, 0x5f
        /*0022*/ 	.short	0x0101


	//----- nvinfo : EIATTR_EXIT_INSTR_OFFSETS
	.align		4
        /*0024*/ 	.byte	0x04, 0x1c
        /*0026*/ 	.short	(.L_304 - .L_303)


	//   ....[0]....
.L_303:
        /*0028*/ 	.word	0x00000010


	//----- nvinfo : EIATTR_MAX_THREADS
	.align		4
.L_304:
        /*002c*/ 	.byte	0x04, 0x05
        /*002e*/ 	.short	(.L_306 - .L_305)
.L_305:
        /*0030*/ 	.word	0x00000100
        /*0034*/ 	.word	0x00000001
        /*0038*/ 	.word	0x00000001


	//----- nvinfo : EIATTR_CBANK_PARAM_SIZE
	.align		4
.L_306:
        /*003c*/ 	.byte	0x03, 0x19
        /*003e*/ 	.short	0x0428


	//----- nvinfo : EIATTR_PARAM_CBANK
	.align		4
        /*0040*/ 	.byte	0x04, 0x0a
        /*0042*/ 	.short	(.L_308 - .L_307)
	.align		4
.L_307:
        /*0044*/ 	.word	index@(.nv.constant0._ZN7cutlass13device_kernelIN5flash19enable_sm80_to_sm89INS1_16FlashAttnFwdSm80INS1_25CollectiveMainloopFwdSm80ILi8ELi2ELb1EN4cute5tupleIJNS5_1CILi128EEENS7_ILi96EEENS7_ILi192EEEEEELi192ENS_10bfloat16_tEfNS_4arch4Sm80ELb1ELb0ELb0ELb0ELb0ELb0ELb1ELb0EEENS1_21CollectiveEpilogueFwdINS6_IJS8_SA_S9_EEENS6_IJNS7_ILi1EEESI_SI_EEESC_SE_Li256ELb0ELb1ELb0ELb0EEENS1_30DynamicPersistentTileSchedulerILi256ELi256ELb0ELb1ELb0EEEEEEEEEvNT_6ParamsE)
        /*0048*/ 	.short	0x0210
        /*004a*/ 	.short	0x0428


	//----- nvinfo : EIATTR_SW_WAR
	.align		4
.L_308:
        /*004c*/ 	.byte	0x04, 0x36
        /*004e*/ 	.short	(.L_310 - .L_309)
.L_309:
        /*0050*/ 	.word	0x00000008
.L_310:


//--------------------- .nv.info._ZN7cutlass13device_kernelIN5flash19enable_sm80_to_sm89INS1_16FlashAttnFwdSm80INS1_25CollectiveMainloopFwdSm80ILi8ELi2ELb1EN4cute5tupleIJNS5_1CILi128EEENS7_ILi96EEENS7_ILi192EEEEEELi192ENS_10bfloat16_tEfNS_4arch4Sm80ELb1ELb0ELb0ELb1ELb0ELb0ELb1ELb0EEENS1_21CollectiveEpilogueFwdINS6_IJS8_SA_S9_EEENS6_IJNS7_ILi1EEESI_SI_EEESC_SE_Li256ELb1ELb1ELb0ELb0EEENS1_19SingleTileSchedulerILb1ELb0ELb1ELi128EEEEEEEEEvNT_6ParamsE --------------------------
	.section	.nv.info._ZN7cutlass13device_kernelIN5flash19enable_sm80_to_sm89INS1_16FlashAttnFwdSm80INS1_25CollectiveMainloopFwdSm80ILi8ELi2ELb1EN4cute5tupleIJNS5_1CILi128EEENS7_ILi96EEENS7_ILi192EEEEEELi192ENS_10bfloat16_tEfNS_4arch4Sm80ELb1ELb0ELb0ELb1ELb0ELb0ELb1ELb0EEENS1_21CollectiveEpilogueFwdINS6_IJS8_SA_S9_EEENS6_IJNS7_ILi1EEESI_SI_EEESC_SE_Li256ELb1ELb1ELb0ELb0EEENS1_19SingleTileSchedulerILb1ELb0ELb1ELi128EEEEEEEEEvNT_6ParamsE,"",@"SHT_CUDA_INFO"
	.sectionflags	@""
	.align	4


	//----- nvinfo : EIATTR_CUDA_API_VERSION
	.align		4
        /*0000*/ 	.byte	0x04, 0x37
        /*0002*/ 	.short	(.L_312 - .L_311)
.L_311:
        /*0004*/ 	.word	0x00000082


	//----- nvinfo : EIATTR_KPARAM_INFO
	.align		4
.L_312:
        /*0008*/ 	.byte	0x04, 0x17
        /*000a*/ 	.short	(.L_314 - .L_313)
.L_313:
        /*000c*/ 	.word	0x00000000
        /*0010*/ 	.short	0x0000
        /*0012*/ 	.short	0x0000
        /*0014*/ 	.byte	0x00, 0xf0, 0x61, 0x10


	//----- nvinfo : EIATTR_SPARSE_MMA_MASK
	.align		4
.L_314:
        /*0018*/ 	.byte	0x03, 0x50
        /*001a*/ 	.short	0x0000


	//----- nvinfo : EIATTR_MAXREG_COUNT
	.align		4
        /*001c*/ 	.byte	0x03, 0x1b
        /*001e*/ 	.short	0x00ff


	//----- nvinfo : EIATTR_MERCURY_ISA_VERSION
	.align		4
        /*0020*/ 	.byte	0x03, 0x5f
        /*0022*/ 	.short	0x0101


	//----- nvinfo : EIATTR_EXIT_INSTR_OFFSETS
	.align		4
        /*0024*/ 	.byte	0x04, 0x1c
        /*0026*/ 	.short	(.L_316 - .L_315)


	//   ....[0]....
.L_315:
        /*0028*/ 	.word	0x00000010


	//----- nvinfo : EIATTR_MAX_THREADS
	.align		4
.L_316:
        /*002c*/ 	.byte	0x04, 0x05
        /*002e*/ 	.short	(.L_318 - .L_317)
.L_317:
        /*0030*/ 	.word	0x00000100
        /*0034*/ 	.word	0x00000001
        /*0038*/ 	.word	0x00000001


	//----- nvinfo : EIATTR_CBANK_PARAM_SIZE
	.align		4
.L_318:
        /*003c*/ 	.byte	0x03, 0x19
        /*003e*/ 	.short	0x0418


	//----- nvinfo : EIATTR_PARAM_CBANK
	.align		4
        /*0040*/ 	.byte	0x04, 0x0a
        /*0042*/ 	.short	(.L_320 - .L_319)
	.align		4
.L_319:
        /*0044*/ 	.word	index@(.nv.constant0._ZN7cutlass13device_kernelIN5flash19enable_sm80_to_sm89INS1_16FlashAttnFwdSm80INS1_25CollectiveMainloopFwdSm80ILi8ELi2ELb1EN4cute5tupleIJNS5_1CILi128EEENS7_ILi96EEENS7_ILi192EEEEEELi192ENS_10bfloat16_tEfNS_4arch4Sm80ELb1ELb0ELb0ELb1ELb0ELb0ELb1ELb0EEENS1_21CollectiveEpilogueFwdINS6_IJS8_SA_S9_EEENS6_IJNS7_ILi1EEESI_SI_EEESC_SE_Li256ELb1ELb1ELb0ELb0EEENS1_19SingleTileSchedulerILb1ELb0ELb1ELi128EEEEEEEEEvNT_6ParamsE)
        /*0048*/ 	.short	0x0210
        /*004a*/ 	.short	0x0418


	//----- nvinfo : EIATTR_SW_WAR
	.align		4
.L_320:
        /*004c*/ 	.byte	0x04, 0x36
        /*004e*/ 	.short	(.L_322 - .L_321)
.L_321:
        /*0050*/ 	.word	0x00000008
.L_322:


//--------------------- .nv.info._ZN7cutlass13device_kernelIN5flash19enable_sm80_to_sm89INS1_16FlashAttnFwdSm80INS1_25CollectiveMainloopFwdSm80ILi8ELi2ELb0EN4cute5tupleIJNS5_1CILi128EEENS7_ILi64EEENS7_ILi192EEEEEELi192ENS_10bfloat16_tEfNS_4arch4Sm80ELb1ELb0ELb0ELb1ELb0ELb1ELb1ELb0EEENS1_21CollectiveEpilogueFwdINS6_IJS8_SA_S9_EEENS6_IJNS7_ILi1EEESI_SI_EEESC_SE_Li256ELb1ELb1ELb0ELb0EEENS1_19SingleTileSchedulerILb1ELb0ELb1ELi128EEEEEEEEEvNT_6ParamsE --------------------------
	.section	.nv.info._ZN7cutlass13device_kernelIN5flash19enable_sm80_to_sm89INS1_16FlashAttnFwdSm80INS1_25CollectiveMainloopFwdSm80ILi8ELi2ELb0EN4cute5tupleIJNS5_1CILi128EEENS7_ILi64EEENS7_ILi192EEEEEELi192ENS_10bfloat16_tEfNS_4arch4Sm80ELb1ELb0ELb0ELb1ELb0ELb1ELb1ELb0EEENS1_21CollectiveEpilogueFwdINS6_IJS8_SA_S9_EEENS6_IJNS7_ILi1EEESI_SI_EEESC_SE_Li256ELb1ELb1ELb0ELb0EEENS1_19SingleTileSchedulerILb1ELb0ELb1ELi128EEEEEEEEEvNT_6ParamsE,"",@"SHT_CUDA_INFO"
	.sectionflags	@""
	.align	4


	//----- nvinfo : EIATTR_CUDA_API_VERSION
	.align		4
        /*0000*/ 	.byte	0x04, 0x37
        /*0002*/ 	.short	(.L_324 - .L_323)
.L_323:
        /*0004*/ 	.word	0x00000082


	//----- nvinfo : EIATTR_KPARAM_INFO
	.align		4
.L_324:
        /*0008*/ 	.byte	0x04, 0x17
        /*000a*/ 	.short	(.L_326 - .L_325)
.L_325:
        /*000c*/ 	.word	0x00000000
        /*0010*/ 	.short	0x0000
        /*0012*/ 	.short	0x0000
        /*0014*/ 	.byte	0x00, 0xf0, 0x61, 0x10


	//----- nvinfo : EIATTR_SPARSE_MMA_MASK
	.align		4
.L_326:
        /*0018*/ 	.byte	0x03, 0x50
        /*001a*/ 	.short	0x0000


	//----- nvinfo : EIATTR_MAXREG_COUNT
	.align		4
        /*001c*/ 	.byte	0x03, 0x1b
        /*001e*/ 	.short	0x00ff


	//----- nvinfo : EIATTR_MERCURY_ISA_VERSION
	.align		4
        /*0020*/ 	.byte	0x03, 0x5f
        /*0022*/ 	.short	0x0101


	//----- nvinfo : EIATTR_EXIT_INSTR_OFFSETS
	.align		4
        /*0024*/ 	.byte	0x04, 0x1c
        /*0026*/ 	.short	(.L_328 - .L_327)


	//   ....[0]....
.L_327:
        /*0028*/ 	.word	0x00000010


	//----- nvinfo : EIATTR_MAX_THREADS
	.align		4
.L_328:
        /*002c*/ 	.byte	0x04, 0x05
        /*002e*/ 	.short	(.L_330 - .L_329)
.L_329:
        /*0030*/ 	.word	0x00000100
        /*0034*/ 	.word	0x00000001
        /*0038*/ 	.word	0x00000001


	//----- nvinfo : EIATTR_CBANK_PARAM_SIZE
	.align		4
.L_330:
        /*003c*/ 	.byte	0x03, 0x19
        /*003e*/ 	.short	0x0418


	//----- nvinfo : EIATTR_PARAM_CBANK
	.align		4
        /*0040*/ 	.byte	0x04, 0x0a
        /*0042*/ 	.short	(.L_332 - .L_331)
	.align		4
.L_331:
        /*0044*/ 	.word	index@(.nv.constant0._ZN7cutlass13device_kernelIN5flash19enable_sm80_to_sm89INS1_16FlashAttnFwdSm80INS1_25CollectiveMainloopFwdSm80ILi8ELi2ELb0EN4cute5tupleIJNS5_1CILi128EEENS7_ILi64EEENS7_ILi192EEEEEELi192ENS_10bfloat16_tEfNS_4arch4Sm80ELb1ELb0ELb0ELb1ELb0ELb1ELb1ELb0EEENS1_21CollectiveEpilogueFwdINS6_IJS8_SA_S9_EEENS6_IJNS7_ILi1EEESI_SI_EEESC_SE_Li256ELb1ELb1ELb0ELb0EEENS1_19SingleTileSchedulerILb1ELb0ELb1ELi128EEEEEEEEEvNT_6ParamsE)
        /*0048*/ 	.short	0x0210
        /*004a*/ 	.short	0x0418


	//----- nvinfo : EIATTR_SW_WAR
	.align		4
.L_332:
        /*004c*/ 	.byte	0x04, 0x36
        /*004e*/ 	.short	(.L_334 - .L_333)
.L_333:
        /*0050*/ 	.word	0x00000008
.L_334:


//--------------------- .nv.callgraph             --------------------------
	.section	.nv.callgraph,"",@"SHT_CUDA_CALLGRAPH"
	.align	4
	.sectionentsize	8
	.align		4
        /*0000*/ 	.word	0x00000000
	.align		4
        /*0004*/ 	.word	0xffffffff
	.align		4
        /*0008*/ 	.word	0x00000000
	.align		4
        /*000c*/ 	.word	0xfffffffe
	.align		4
        /*0010*/ 	.word	0x00000000
	.align		4
        /*0014*/ 	.word	0xfffffffd
	.align		4
        /*0018*/ 	.word	0x00000000
	.align		4
        /*001c*/ 	.word	0xfffffffc


//--------------------- .nv.constant4             --------------------------
	.section	.nv.constant4,"a",@progbits
	.align	8
	.align		8
.nv.constant4:
        /*0000*/ 	.dword	_ZN66_INTERNAL_4f37314f_30_flash_fwd_hdim192_bf16_sm80_cu_a7f3af4d_35464cuda3std3__45__cpo5beginE
	.align		8
        /*0008*/ 	.dword	_ZN66_INTERNAL_4f37314f_30_flash_fwd_hdim192_bf16_sm80_cu_a7f3af4d_35464cuda3std3__45__cpo3endE
	.align		8
        /*0010*/ 	.dword	_ZN66_INTERNAL_4f37314f_30_flash_fwd_hdim192_bf16_sm80_cu_a7f3af4d_35464cuda3std3__45__cpo6cbeginE
	.align		8
        /*0018*/ 	.dword	_ZN66_INTERNAL_4f37314f_30_flash_fwd_hdim192_bf16_sm80_cu_a7f3af4d_35464cuda3std3__45__cpo4cendE
	.align		8
        /*0020*/ 	.dword	_ZN66_INTERNAL_4f37314f_30_flash_fwd_hdim192_bf16_sm80_cu_a7f3af4d_35464cuda3std3__468_GLOBAL__N__4f37314f_30_flash_fwd_hdim192_bf16_sm80_cu_a7f3af4d_35466ignoreE
	.align		8
        /*0028*/ 	.dword	_ZN66_INTERNAL_4f37314f_30_flash_fwd_hdim192_bf16_sm80_cu_a7f3af4d_35464cuda3std3__419piecewise_constructE
	.align		8
        /*0030*/ 	.dword	_ZN66_INTERNAL_4f37314f_30_flash_fwd_hdim192_bf16_sm80_cu_a7f3af4d_35464cuda3std3__48in_placeE
	.align		8
        /*0038*/ 	.dword	_ZN66_INTERNAL_4f37314f_30_flash_fwd_hdim192_bf16_sm80_cu_a7f3af4d_35464cuda3std6ranges3__45__cpo4swapE
	.align		8
        /*0040*/ 	.dword	_ZN66_INTERNAL_4f37314f_30_flash_fwd_hdim192_bf16_sm80_cu_a7f3af4d_35464cuda3std6ranges3__45__cpo9iter_moveE
	.align		8
        /*0048*/ 	.dword	_ZN66_INTERNAL_4f37314f_30_flash_fwd_hdim192_bf16_sm80_cu_a7f3af4d_35464cute7productE
	.align		8
        /*0050*/ 	.dword	_ZN66_INTERNAL_4f37314f_30_flash_fwd_hdim192_bf16_sm80_cu_a7f3af4d_35464cute1_E


//--------------------- .text._ZN7cutlass13device_kernelIN5flash19enable_sm80_to_sm89INS1_16FlashAttnFwdSm80INS1_25CollectiveMainloopFwdSm80ILi8ELi1ELb1EN4cute5tupleIJNS5_1CILi128EEENS7_ILi96EEENS7_ILi192EEEEEELi192ENS_10bfloat16_tEfNS_4arch4Sm80ELb0ELb0ELb0ELb0ELb0ELb0ELb1ELb0EEENS1_21CollectiveEpilogueFwdINS6_IJS8_SA_S9_EEENS6_IJNS7_ILi1EEESI_SI_EEESC_SE_Li256ELb0ELb1ELb0ELb0EEENS1_19SingleTileSchedulerILb0ELb0ELb1ELi128EEEEEEEEEvNT_6ParamsE --------------------------
	.section	.text._ZN7cutlass13device_kernelIN5flash19enable_sm80_to_sm89INS1_16FlashAttnFwdSm80INS1_25CollectiveMainloopFwdSm80ILi8ELi1ELb1EN4cute5tupleIJNS5_1CILi128EEENS7_ILi96EEENS7_ILi192EEEEEELi192ENS_10bfloat16_tEfNS_4arch4Sm80ELb0ELb0ELb0ELb0ELb0ELb0ELb1ELb0EEENS1_21CollectiveEpilogueFwdINS6_IJS8_SA_S9_EEENS6_IJNS7_ILi1EEESI_SI_EEESC_SE_Li256ELb0ELb1ELb0ELb0EEENS1_19SingleTileSchedulerILb0ELb0ELb1ELi128EEEEEEEEEvNT_6ParamsE,"ax",@progbits
	.align	128
.text._ZN7cutlass13device_kernelIN5flash19enable_sm80_to_sm89INS1_16FlashAttnFwdSm80INS1_25CollectiveMainloopFwdSm80ILi8ELi1ELb1EN4cute5tupleIJNS5_1CILi128EEENS7_ILi96EEENS7_ILi192EEEEEELi192ENS_10bfloat16_tEfNS_4arch4Sm80ELb0ELb0ELb0ELb0ELb0ELb0ELb1ELb0EEENS1_21CollectiveEpilogueFwdINS6_IJS8_SA_S9_EEENS6_IJNS7_ILi1EEESI_SI_EEESC_SE_Li256ELb0ELb1ELb0ELb0EEENS1_19SingleTileSchedulerILb0ELb0ELb1ELi128EEEEEEEEEvNT_6ParamsE:
        .type           _ZN7cutlass13device_kernelIN5flash19enable_sm80_to_sm89INS1_16FlashAttnFwdSm80INS1_25CollectiveMainloopFwdSm80ILi8ELi1ELb1EN4cute5tupleIJNS5_1CILi128EEENS7_ILi96EEENS7_ILi192EEEEEELi192ENS_10bfloat16_tEfNS_4arch4Sm80ELb0ELb0ELb0ELb0ELb0ELb0ELb1ELb0EEENS1_21CollectiveEpilogueFwdINS6_IJS8_SA_S9_EEENS6_IJNS7_ILi1EEESI_SI_EEESC_SE_Li256ELb0ELb1ELb0ELb0EEENS1_19SingleTileSchedulerILb0ELb0ELb1ELi128EEEEEEEEEvNT_6ParamsE,@function
        .size           _ZN7cutlass13device_kernelIN5flash19enable_sm80_to_sm89INS1_16FlashAttnFwdSm80INS1_25CollectiveMainloopFwdSm80ILi8ELi1ELb1EN4cute5tupleIJNS5_1CILi128EEENS7_ILi96EEENS7_ILi192EEEEEELi192ENS_10bfloat16_tEfNS_4arch4Sm80ELb0ELb0ELb0ELb0ELb0ELb0ELb1ELb0EEENS1_21CollectiveEpilogueFwdINS6_IJS8_SA_S9_EEENS6_IJNS7_ILi1EEESI_SI_EEESC_SE_Li256ELb0ELb1ELb0ELb0EEENS1_19SingleTileSchedulerILb0ELb0ELb1ELi128EEEEEEEEEvNT_6ParamsE,(.L_x_18 - _ZN7cutlass13device_kernelIN5flash19enable_sm80_to_sm89INS1_16FlashAttnFwdSm80INS1_25CollectiveMainloopFwdSm80ILi8ELi1ELb1EN4cute5tupleIJNS5_1CILi128EEENS7_ILi96EEENS7_ILi192EEEEEELi192ENS_10bfloat16_tEfNS_4arch4Sm80ELb0ELb0ELb0ELb0ELb0ELb0ELb1ELb0EEENS1_21CollectiveEpilogueFwdINS6_IJS8_SA_S9_EEENS6_IJNS7_ILi1EEESI_SI_EEESC_SE_Li256ELb0ELb1ELb0ELb0EEENS1_19SingleTileSchedulerILb0ELb0ELb1ELi128EEEEEEEEEvNT_6ParamsE)
        .other          _ZN7cutlass13device_kernelIN5flash19enable_sm80_to_sm89INS1_16FlashAttnFwdSm80INS1_25CollectiveMainloopFwdSm80ILi8ELi1ELb1EN4cute5tupleIJNS5_1CILi128EEENS7_ILi96EEENS7_ILi192EEEEEELi192ENS_10bfloat16_tEfNS_4arch4Sm80ELb0ELb0ELb0ELb0ELb0ELb0ELb1ELb0EEENS1_21CollectiveEpilogueFwdINS6_IJS8_SA_S9_EEENS6_IJNS7_ILi1EEESI_SI_EEESC_SE_Li256ELb0ELb1ELb0ELb0EEENS1_19SingleTileSchedulerILb0ELb0ELb1ELi128EEEEEEEEEvNT_6ParamsE,@"STO_CUDA_ENTRY STV_DEFAULT"
_ZN7cutlass13device_kernelIN5flash19enable_sm80_to_sm89INS1_16FlashAttnFwdSm80INS1_25CollectiveMainloopFwdSm80ILi8ELi1ELb1EN4cute5tupleIJNS5_1CILi128EEENS7_ILi96EEENS7_ILi192EEEEEELi192ENS_10bfloat16_tEfNS_4arch4Sm80ELb0ELb0ELb0ELb0ELb0ELb0ELb1ELb0EEENS1_21CollectiveEpilogueFwdINS6_IJS8_SA_S9_EEENS6_IJNS7_ILi1EEESI_SI_EEESC_SE_Li256ELb0ELb1ELb0ELb0EEENS1_19SingleTileSchedulerILb0ELb0ELb1ELi128EEEEEEEEEvNT_6ParamsE:
[----:B------:R-:W-:Y:S01]  /*0000*/  LDC R1, c[0x0][0x28] ;  /* 0x00000a00ff017b82 */ /* 0x000fe20000000800 */
[----:B------:R-:W-:Y:S05]  /*0010*/  EXIT ;  /* 0x000000000000794d */ /* 0x000fea0003800000 */
.L_x_0:
[----:B------:R-:W-:-:S00]  /*0020*/  BRA `(.L_x_0) ;  /* 0xfffffffc00fc7947 */ /* 0x000fc0000383ffff */
[----:B------:R-:W-:-:S00]  /*0030*/  NOP ;  /* 0x0000000000007918 */ /* 0x000fc00000000000 */
        /* <DEDUP_REMOVED lines=12> */
.L_x_18:


//--------------------- .text._ZN7cutlass13device_kernelIN5flash19enable_sm80_to_sm89INS1_16FlashAttnFwdSm80INS1_25CollectiveMainloopFwdSm80ILi8ELi1ELb1EN4cute5tupleIJNS5_1CILi128EEENS7_ILi96EEENS7_ILi192EEEEEELi192ENS_10bfloat16_tEfNS_4arch4Sm80ELb0ELb0ELb0ELb1ELb0ELb0ELb1ELb0EEENS1_21CollectiveEpilogueFwdINS6_IJS8_SA_S9_EEENS6_IJNS7_ILi1EEESI_SI_EEESC_SE_Li256ELb1ELb1ELb0ELb0EEENS1_19SingleTileSchedulerILb1ELb0ELb1ELi128EEEEEEEEEvNT_6ParamsE --------------------------
	.section	.text._ZN7cutlass13device_kernelIN5flash19enable_sm80_to_sm89INS1_16FlashAttnFwdSm80INS1_25CollectiveMainloopFwdSm80ILi8ELi1ELb1EN4cute5tupleIJNS5_1CILi128EEENS7_ILi96EEENS7_ILi192EEEEEELi192ENS_10bfloat16_tEfNS_4arch4Sm80ELb0ELb0ELb0ELb1ELb0ELb0ELb1ELb0EEENS1_21CollectiveEpilogueFwdINS6_IJS8_SA_S9_EEENS6_IJNS7_ILi1EEESI_SI_EEESC_SE_Li256ELb1ELb1ELb0ELb0EEENS1_19SingleTileSchedulerILb1ELb0ELb1ELi128EEEEEEEEEvNT_6ParamsE,"ax",@progbits
	.align	128
.text._ZN7cutlass13device_kernelIN5flash19enable_sm80_to_sm89INS1_16FlashAttnFwdSm80INS1_25CollectiveMainloopFwdSm80ILi8ELi1ELb1EN4cute5tupleIJNS5_1CILi128EEENS7_ILi96EEENS7_ILi192EEEEEELi192ENS_10bfloat16_tEfNS_4arch4Sm80ELb0ELb0ELb0ELb1ELb0ELb0ELb1ELb0EEENS1_21CollectiveEpilogueFwdINS6_IJS8_SA_S9_EEENS6_IJNS7_ILi1EEESI_SI_EEESC_SE_Li256ELb1ELb1ELb0ELb0EEENS1_19SingleTileSchedulerILb1ELb0ELb1ELi128EEEEEEEEEvNT_6ParamsE:
        .type           _ZN7cutlass13device_kernelIN5flash19enable_sm80_to_sm89INS1_16FlashAttnFwdSm80INS1_25CollectiveMainloopFwdSm80ILi8ELi1ELb1EN4cute5tupleIJNS5_1CILi128EEENS7_ILi96EEENS7_ILi192EEEEEELi192ENS_10bfloat16_tEfNS_4arch4Sm80ELb0ELb0ELb0ELb1ELb0ELb0ELb1ELb0EEENS1_21CollectiveEpilogueFwdINS6_IJS8_SA_S9_EEENS6_IJNS7_ILi1EEESI_SI_EEESC_SE_Li256ELb1ELb1ELb0ELb0EEENS1_19SingleTileSchedulerILb1ELb0ELb1ELi128EEEEEEEEEvNT_6ParamsE,@function
        .size           _ZN7cutlass13device_kernelIN5flash19enable_sm80_to_sm89INS1_16FlashAttnFwdSm80INS1_25CollectiveMainloopFwdSm80ILi8ELi1ELb1EN4cute5tupleIJNS5_1CILi128EEENS7_ILi96EEENS7_ILi192EEEEEELi192ENS_10bfloat16_tEfNS_4arch4Sm80ELb0ELb0ELb0ELb1ELb0ELb0ELb1ELb0EEENS1_21CollectiveEpilogueFwdINS6_IJS8_SA_S9_EEENS6_IJNS7_ILi1EEESI_SI_EEESC_SE_Li256ELb1ELb1ELb0ELb0EEENS1_19SingleTileSchedulerILb1ELb0ELb1ELi128EEEEEEEEEvNT_6ParamsE,(.L_x_19 - _ZN7cutlass13device_kernelIN5flash19enable_sm80_to_sm89INS1_16FlashAttnFwdSm80INS1_25CollectiveMainloopFwdSm80ILi8ELi1ELb1EN4cute5tupleIJNS5_1CILi128EEENS7_ILi96EEENS7_ILi192EEEEEELi192ENS_10bfloat16_tEfNS_4arch4Sm80ELb0ELb0ELb0ELb1ELb0ELb0ELb1ELb0EEENS1_21CollectiveEpilogueFwdINS6_IJS8_SA_S9_EEENS6_IJNS7_ILi1EEESI_SI_EEESC_SE_Li256ELb1ELb1ELb0ELb0EEENS1_19SingleTileSchedulerILb1ELb0ELb1ELi128EEEEEEEEEvNT_6ParamsE)
        .other          _ZN7cutlass13device_kernelIN5flash19enable_sm80_to_sm89INS1_16FlashAttnFwdSm80INS1_25CollectiveMainloopFwdSm80ILi8ELi1ELb1EN4cute5tupleIJNS5_1CILi128EEENS7_ILi96EEENS7_ILi192EEEEEELi192ENS_10bfloat16_tEfNS_4arch4Sm80ELb0ELb0ELb0ELb1ELb0ELb0ELb1ELb0EEENS1_21CollectiveEpilogueFwdINS6_IJS8_SA_S9_EEENS6_IJNS7_ILi1EEESI_SI_EEESC_SE_Li256ELb1ELb1ELb0ELb0EEENS1_19SingleTileSchedulerILb1ELb0ELb1ELi128EEEEEEEEEvNT_6ParamsE,@"STO_CUDA_ENTRY STV_DEFAULT"
_ZN7cutlass13device_kernelIN5flash19enable_sm80_to_sm89INS1_16FlashAttnFwdSm80INS1_25CollectiveMainloopFwdSm80ILi8ELi1ELb1EN4cute5tupleIJNS5_1CILi128EEENS7_ILi96EEENS7_ILi192EEEEEELi192ENS_10bfloat16_tEfNS_4arch4Sm80ELb0ELb0ELb0ELb1ELb0ELb0ELb1ELb0EEENS1_21CollectiveEpilogueFwdINS6_IJS8_SA_S9_EEENS6_IJNS7_ILi1EEESI_SI_EEESC_SE_Li256ELb1ELb1ELb0ELb0EEENS1_19SingleTileSchedulerILb1ELb0ELb1ELi128EEEEEEEEEvNT_6ParamsE:
[----:B------:R-:W-:Y:S01]  /*0000*/  LDC R1, c[0x0][0x28] ;  /* 0x00000a00ff017b82 */ /* 0x000fe20000000800 */
[----:B------:R-:W-:Y:S05]  /*0010*/  EXIT ;  /* 0x000000000000794d */ /* 0x000fea0003800000 */
.L_x_1:
        /* <DEDUP_REMOVED lines=14> */
.L_x_19:


//--------------------- .text._ZN7cutlass13device_kernelIN5flash19enable_sm80_to_sm89INS1_16FlashAttnFwdSm80INS1_25CollectiveMainloopFwdSm80ILi8ELi1ELb0EN4cute5tupleIJNS5_1CILi128EEENS7_ILi64EEENS7_ILi192EEEEEELi192ENS_10bfloat16_tEfNS_4arch4Sm80ELb0ELb0ELb0ELb1ELb0ELb1ELb1ELb0EEENS1_21CollectiveEpilogueFwdINS6_IJS8_SA_S9_EEENS6_IJNS7_ILi1EEESI_SI_EEESC_SE_Li256ELb1ELb1ELb0ELb0EEENS1_19SingleTileSchedulerILb1ELb0ELb1ELi128EEEEEEEEEvNT_6ParamsE --------------------------
	.section	.text._ZN7cutlass13device_kernelIN5flash19enable_sm80_to_sm89INS1_16FlashAttnFwdSm80INS1_25CollectiveMainloopFwdSm80ILi8ELi1ELb0EN4cute5tupleIJNS5_1CILi128EEENS7_ILi64EEENS7_ILi192EEEEEELi192ENS_10bfloat16_tEfNS_4arch4Sm80ELb0ELb0ELb0ELb1ELb0ELb1ELb1ELb0EEENS1_21CollectiveEpilogueFwdINS6_IJS8_SA_S9_EEENS6_IJNS7_ILi1EEESI_SI_EEESC_SE_Li256ELb1ELb1ELb0ELb0EEENS1_19SingleTileSchedulerILb1ELb0ELb1ELi128EEEEEEEEEvNT_6ParamsE,"ax",@progbits
	.align	128
.text._ZN7cutlass13device_kernelIN5flash19enable_sm80_to_sm89INS1_16FlashAttnFwdSm80INS1_25CollectiveMainloopFwdSm80ILi8ELi1ELb0EN4cute5tupleIJNS5_1CILi128EEENS7_ILi64EEENS7_ILi192EEEEEELi192ENS_10bfloat16_tEfNS_4arch4Sm80ELb0ELb0ELb0ELb1ELb0ELb1ELb1ELb0EEENS1_21CollectiveEpilogueFwdINS6_IJS8_SA_S9_EEENS6_IJNS7_ILi1EEESI_SI_EEESC_SE_Li256ELb1ELb1ELb0ELb0EEENS1_19SingleTileSchedulerILb1ELb0ELb1ELi128EEEEEEEEEvNT_6ParamsE:
        .type           _ZN7cutlass13device_kernelIN5flash19enable_sm80_to_sm89INS1_16FlashAttnFwdSm80INS1_25CollectiveMainloopFwdSm80ILi8ELi1ELb0EN4cute5tupleIJNS5_1CILi128EEENS7_ILi64EEENS7_ILi192EEEEEELi192ENS_10bfloat16_tEfNS_4arch4Sm80ELb0ELb0ELb0ELb1ELb0ELb1ELb1ELb0EEENS1_21CollectiveEpilogueFwdINS6_IJS8_SA_S9_EEENS6_IJNS7_ILi1EEESI_SI_EEESC_SE_Li256ELb1ELb1ELb0ELb0EEENS1_19SingleTileSchedulerILb1ELb0ELb1ELi128EEEEEEEEEvNT_6ParamsE,@function
        .size           _ZN7cutlass13device_kernelIN5flash19enable_sm80_to_sm89INS1_16FlashAttnFwdSm80INS1_25CollectiveMainloopFwdSm80ILi8ELi1ELb0EN4cute5tupleIJNS5_1CILi128EEENS7_ILi64EEENS7_ILi192EEEEEELi192ENS_10bfloat16_tEfNS_4arch4Sm80ELb0ELb0ELb0ELb1ELb0ELb1ELb1ELb0EEENS1_21CollectiveEpilogueFwdINS6_IJS8_SA_S9_EEENS6_IJNS7_ILi1EEESI_SI_EEESC_SE_Li256ELb1ELb1ELb0ELb0EEENS1_19SingleTileSchedulerILb1ELb0ELb1ELi128EEEEEEEEEvNT_6ParamsE,(.L_x_20 - _ZN7cutlass13device_kernelIN5flash19enable_sm80_to_sm89INS1_16FlashAttnFwdSm80INS1_25CollectiveMainloopFwdSm80ILi8ELi1ELb0EN4cute5tupleIJNS5_1CILi128EEENS7_ILi64EEENS7_ILi192EEEEEELi192ENS_10bfloat16_tEfNS_4arch4Sm80ELb0ELb0ELb0ELb1ELb0ELb1ELb1ELb0EEENS1_21CollectiveEpilogueFwdINS6_IJS8_SA_S9_EEENS6_IJNS7_ILi1EEESI_SI_EEESC_SE_Li256ELb1ELb1ELb0ELb0EEENS1_19SingleTileSchedulerILb1ELb0ELb1ELi128EEEEEEEEEvNT_6ParamsE)
        .other          _ZN7cutlass13device_kernelIN5flash19enable_sm80_to_sm89INS1_16FlashAttnFwdSm80INS1_25CollectiveMainloopFwdSm80ILi8ELi1ELb0EN4cute5tupleIJNS5_1CILi128EEENS7_ILi64EEENS7_ILi192EEEEEELi192ENS_10bfloat16_tEfNS_4arch4Sm80ELb0ELb0ELb0ELb1ELb0ELb1ELb1ELb0EEENS1_21CollectiveEpilogueFwdINS6_IJS8_SA_S9_EEENS6_IJNS7_ILi1EEESI_SI_EEESC_SE_Li256ELb1ELb1ELb0ELb0EEENS1_19SingleTileSchedulerILb1ELb0ELb1ELi128EEEEEEEEEvNT_6ParamsE,@"STO_CUDA_ENTRY STV_DEFAULT"
_ZN7cutlass13device_kernelIN5flash19enable_sm80_to_sm89INS1_16FlashAttnFwdSm80INS1_25CollectiveMainloopFwdSm80ILi8ELi1ELb0EN4cute5tupleIJNS5_1CILi128EEENS7_ILi64EEENS7_ILi192EEEEEELi192ENS_10bfloat16_tEfNS_4arch4Sm80ELb0ELb0ELb0ELb1ELb0ELb1ELb1ELb0EEENS1_21CollectiveEpilogueFwdINS6_IJS8_SA_S9_EEENS6_IJNS7_ILi1EEESI_SI_EEESC_SE_Li256ELb1ELb1ELb0ELb0EEENS1_19SingleTileSchedulerILb1ELb0ELb1ELi128EEEEEEEEEvNT_6ParamsE:
[----:B------:R-:W-:Y:S01]  /*0000*/  LDC R1, c[0x0][0x28] ;  /* 0x00000a00ff017b82 */ /* 0x000fe20000000800 */
[----:B------:R-:W-:Y:S05]  /*0010*/  EXIT ;  /* 0x000000000000794d */ /* 0x000fea0003800000 */
.L_x_2:
        /* <DEDUP_REMOVED lines=14> */
.L_x_20:


//--------------------- .text._ZN7cutlass13device_kernelIN5flash19enable_sm80_to_sm89INS1_16FlashAttnFwdSm80INS1_25CollectiveMainloopFwdSm80ILi8ELi1ELb0EN4cute5tupleIJNS5_1CILi128EEENS7_ILi64EEENS7_ILi192EEEEEELi192ENS_10bfloat16_tEfNS_4arch4Sm80ELb0ELb1ELb0ELb0ELb0ELb0ELb1ELb0EEENS1_21CollectiveEpilogueFwdINS6_IJS8_SA_S9_EEENS6_IJNS7_ILi1EEESI_SI_EEESC_SE_Li256ELb0ELb1ELb0ELb0EEENS1_19SingleTileSchedulerILb0ELb0ELb1ELi128EEEEEEEEEvNT_6ParamsE --------------------------
	.section	.text._ZN7cutlass13device_kernelIN5flash19enable_sm80_to_sm89INS1_16FlashAttnFwdSm80INS1_25CollectiveMainloopFwdSm80ILi8ELi1ELb0EN4cute5tupleIJNS5_1CILi128EEENS7_ILi64EEENS7_ILi192EEEEEELi192ENS_10bfloat16_tEfNS_4arch4Sm80ELb0ELb1ELb0ELb0ELb0ELb0ELb1ELb0EEENS1_21CollectiveEpilogueFwdINS6_IJS8_SA_S9_EEENS6_IJNS7_ILi1EEESI_SI_EEESC_SE_Li256ELb0ELb1ELb0ELb0EEENS1_19SingleTileSchedulerILb0ELb0ELb1ELi128EEEEEEEEEvNT_6ParamsE,"ax",@progbits
	.align	128
.text._ZN7cutlass13device_kernelIN5flash19enable_sm80_to_sm89INS1_16FlashAttnFwdSm80INS1_25CollectiveMainloopFwdSm80ILi8ELi1ELb0EN4cute5tupleIJNS5_1CILi128EEENS7_ILi64EEENS7_ILi192EEEEEELi192ENS_10bfloat16_tEfNS_4arch4Sm80ELb0ELb1ELb0ELb0ELb0ELb0ELb1ELb0EEENS1_21CollectiveEpilogueFwdINS6_IJS8_SA_S9_EEENS6_IJNS7_ILi1EEESI_SI_EEESC_SE_Li256ELb0ELb1ELb0ELb0EEENS1_19SingleTileSchedulerILb0ELb0ELb1ELi128EEEEEEEEEvNT_6ParamsE:
        .type           _ZN7cutlass13device_kernelIN5flash19enable_sm80_to_sm89INS1_16FlashAttnFwdSm80INS1_25CollectiveMainloopFwdSm80ILi8ELi1ELb0EN4cute5tupleIJNS5_1CILi128EEENS7_ILi64EEENS7_ILi192EEEEEELi192ENS_10bfloat16_tEfNS_4arch4Sm80ELb0ELb1ELb0ELb0ELb0ELb0ELb1ELb0EEENS1_21CollectiveEpilogueFwdINS6_IJS8_SA_S9_EEENS6_IJNS7_ILi1EEESI_SI_EEESC_SE_Li256ELb0ELb1ELb0ELb0EEENS1_19SingleTileSchedulerILb0ELb0ELb1ELi128EEEEEEEEEvNT_6ParamsE,@function
        .size           _ZN7cutlass13device_kernelIN5flash19enable_sm80_to_sm89INS1_16FlashAttnFwdSm80INS1_25CollectiveMainloopFwdSm80ILi8ELi1ELb0EN4cute5tupleIJNS5_1CILi128EEENS7_ILi64EEENS7_ILi192EEEEEELi192ENS_10bfloat16_tEfNS_4arch4Sm80ELb0ELb1ELb0ELb0ELb0ELb0ELb1ELb0EEENS1_21CollectiveEpilogueFwdINS6_IJS8_SA_S9_EEENS6_IJNS7_ILi1EEESI_SI_EEESC_SE_Li256ELb0ELb1ELb0ELb0EEENS1_19SingleTileSchedulerILb0ELb0ELb1ELi128EEEEEEEEEvNT_6ParamsE,(.L_x_21 - _ZN7cutlass13device_kernelIN5flash19enable_sm80_to_sm89INS1_16FlashAttnFwdSm80INS1_25CollectiveMainloopFwdSm80ILi8ELi1ELb0EN4cute5tupleIJNS5_1CILi128EEENS7_ILi64EEENS7_ILi192EEEEEELi192ENS_10bfloat16_tEfNS_4arch4Sm80ELb0ELb1ELb0ELb0ELb0ELb0ELb1ELb0EEENS1_21CollectiveEpilogueFwdINS6_IJS8_SA_S9_EEENS6_IJNS7_ILi1EEESI_SI_EEESC_SE_Li256ELb0ELb1ELb0ELb0EEENS1_19SingleTileSchedulerILb0ELb0ELb1ELi128EEEEEEEEEvNT_6ParamsE)
        .other          _ZN7cutlass13device_kernelIN5flash19enable_sm80_to_sm89INS1_16FlashAttnFwdSm80INS1_25CollectiveMainloopFwdSm80ILi8ELi1ELb0EN4cute5tupleIJNS5_1CILi128EEENS7_ILi64EEENS7_ILi192EEEEEELi192ENS_10bfloat16_tEfNS_4arch4Sm80ELb0ELb1ELb0ELb0ELb0ELb0ELb1ELb0EEENS1_21CollectiveEpilogueFwdINS6_IJS8_SA_S9_EEENS6_IJNS7_ILi1EEESI_SI_EEESC_SE_Li256ELb0ELb1ELb0ELb0EEENS1_19SingleTileSchedulerILb0ELb0ELb1ELi128EEEEEEEEEvNT_6ParamsE,@"STO_CUDA_ENTRY STV_DEFAULT"
_ZN7cutlass13device_kernelIN5flash19enable_sm80_to_sm89INS1_16FlashAttnFwdSm80INS1_25CollectiveMainloopFwdSm80ILi8ELi1ELb0EN4cute5tupleIJNS5_1CILi128EEENS7_ILi64EEENS7_ILi192EEEEEELi192ENS_10bfloat16_tEfNS_4arch4Sm80ELb0ELb1ELb0ELb0ELb0ELb0ELb1ELb0EEENS1_21CollectiveEpilogueFwdINS6_IJS8_SA_S9_EEENS6_IJNS7_ILi1EEESI_SI_EEESC_SE_Li256ELb0ELb1ELb0ELb0EEENS1_19SingleTileSchedulerILb0ELb0ELb1ELi128EEEEEEEEEvNT_6ParamsE:
[----:B------:R-:W-:Y:S01]  /*0000*/  LDC R1, c[0x0][0x28] ;  /* 0x00000a00ff017b82 */ /* 0x000fe20000000800 */
[----:B------:R-:W-:Y:S05]  /*0010*/  EXIT ;  /* 0x000000000000794d */ /* 0x000fea0003800000 */
.L_x_3:
        /* <DEDUP_REMOVED lines=14> */
.L_x_21:


//--------------------- .text._ZN7cutlass13device_kernelIN5flash19enable_sm80_to_sm89INS1_16FlashAttnFwdSm80INS1_25CollectiveMainloopFwdSm80ILi8ELi1ELb0EN4cute5tupleIJNS5_1CILi128EEENS7_ILi64EEENS7_ILi192EEEEEELi192ENS_10bfloat16_tEfNS_4arch4Sm80ELb0ELb1ELb0ELb1ELb0ELb0ELb1ELb0EEENS1_21CollectiveEpilogueFwdINS6_IJS8_SA_S9_EEENS6_IJNS7_ILi1EEESI_SI_EEESC_SE_Li256ELb1ELb1ELb0ELb0EEENS1_19SingleTileSchedulerILb1ELb0ELb1ELi128EEEEEEEEEvNT_6ParamsE --------------------------
	.section	.text._ZN7cutlass13device_kernelIN5flash19enable_sm80_to_sm89INS1_16FlashAttnFwdSm80INS1_25CollectiveMainloopFwdSm80ILi8ELi1ELb0EN4cute5tupleIJNS5_1CILi128EEENS7_ILi64EEENS7_ILi192EEEEEELi192ENS_10bfloat16_tEfNS_4arch4Sm80ELb0ELb1ELb0ELb1ELb0ELb0ELb1ELb0EEENS1_21CollectiveEpilogueFwdINS6_IJS8_SA_S9_EEENS6_IJNS7_ILi1EEESI_SI_EEESC_SE_Li256ELb1ELb1ELb0ELb0EEENS1_19SingleTileSchedulerILb1ELb0ELb1ELi128EEEEEEEEEvNT_6ParamsE,"ax",@progbits
	.align	128
.text._ZN7cutlass13device_kernelIN5flash19enable_sm80_to_sm89INS1_16FlashAttnFwdSm80INS1_25CollectiveMainloopFwdSm80ILi8ELi1ELb0EN4cute5tupleIJNS5_1CILi128EEENS7_ILi64EEENS7_ILi192EEEEEELi192ENS_10bfloat16_tEfNS_4arch4Sm80ELb0ELb1ELb0ELb1ELb0ELb0ELb1ELb0EEENS1_21CollectiveEpilogueFwdINS6_IJS8_SA_S9_EEENS6_IJNS7_ILi1EEESI_SI_EEESC_SE_Li256ELb1ELb1ELb0ELb0EEENS1_19SingleTileSchedulerILb1ELb0ELb1ELi128EEEEEEEEEvNT_6ParamsE:
        .type           _ZN7cutlass13device_kernelIN5flash19enable_sm80_to_sm89INS1_16FlashAttnFwdSm80INS1_25CollectiveMainloopFwdSm80ILi8ELi1ELb0EN4cute5tupleIJNS5_1CILi128EEENS7_ILi64EEENS7_ILi192EEEEEELi192ENS_10bfloat16_tEfNS_4arch4Sm80ELb0ELb1ELb0ELb1ELb0ELb0ELb1ELb0EEENS1_21CollectiveEpilogueFwdINS6_IJS8_SA_S9_EEENS6_IJNS7_ILi1EEESI_SI_EEESC_SE_Li256ELb1ELb1ELb0ELb0EEENS1_19SingleTileSchedulerILb1ELb0ELb1ELi128EEEEEEEEEvNT_6ParamsE,@function
        .size           _ZN7cutlass13device_kernelIN5flash19enable_sm80_to_sm89INS1_16FlashAttnFwdSm80INS1_25CollectiveMainloopFwdSm80ILi8ELi1ELb0EN4cute5tupleIJNS5_1CILi128EEENS7_ILi64EEENS7_ILi192EEEEEELi192ENS_10bfloat16_tEfNS_4arch4Sm80ELb0ELb1ELb0ELb1ELb0ELb0ELb1ELb0EEENS1_21CollectiveEpilogueFwdINS6_IJS8_SA_S9_EEENS6_IJNS7_ILi1EEESI_SI_EEESC_SE_Li256ELb1ELb1ELb0ELb0EEENS1_19SingleTileSchedulerILb1ELb0ELb1ELi128EEEEEEEEEvNT_6ParamsE,(.L_x_22 - _ZN7cutlass13device_kernelIN5flash19enable_sm80_to_sm89INS1_16FlashAttnFwdSm80INS1_25CollectiveMainloopFwdSm80ILi8ELi1ELb0EN4cute5tupleIJNS5_1CILi128EEENS7_ILi64EEENS7_ILi192EEEEEELi192ENS_10bfloat16_tEfNS_4arch4Sm80ELb0ELb1ELb0ELb1ELb0ELb0ELb1ELb0EEENS1_21CollectiveEpilogueFwdINS6_IJS8_SA_S9_EEENS6_IJNS7_ILi1EEESI_SI_EEESC_SE_Li256ELb1ELb1ELb0ELb0EEENS1_19SingleTileSchedulerILb1ELb0ELb1ELi128EEEEEEEEEvNT_6ParamsE)
        .other          _ZN7cutlass13device_kernelIN5flash19enable_sm80_to_sm89INS1_16FlashAttnFwdSm80INS1_25CollectiveMainloopFwdSm80ILi8ELi1ELb0EN4cute5tupleIJNS5_1CILi128EEENS7_ILi64EEENS7_ILi192EEEEEELi192ENS_10bfloat16_tEfNS_4arch4Sm80ELb0ELb1ELb0ELb1ELb0ELb0ELb1ELb0EEENS1_21CollectiveEpilogueFwdINS6_IJS8_SA_S9_EEENS6_IJNS7_ILi1EEESI_SI_EEESC_SE_Li256ELb1ELb1ELb0ELb0EEENS1_19SingleTileSchedulerILb1ELb0ELb1ELi128EEEEEEEEEvNT_6ParamsE,@"STO_CUDA_ENTRY STV_DEFAULT"
_ZN7cutlass13device_kernelIN5flash19enable_sm80_to_sm89INS1_16FlashAttnFwdSm80INS1_25CollectiveMainloopFwdSm80ILi8ELi1ELb0EN4cute5tupleIJNS5_1CILi128EEENS7_ILi64EEENS7_ILi192EEEEEELi192ENS_10bfloat16_tEfNS_4arch4Sm80ELb0ELb1ELb0ELb1ELb0ELb0ELb1ELb0EEENS1_21CollectiveEpilogueFwdINS6_IJS8_SA_S9_EEENS6_IJNS7_ILi1EEESI_SI_EEESC_SE_Li256ELb1ELb1ELb0ELb0EEENS1_19SingleTileSchedulerILb1ELb0ELb1ELi128EEEEEEEEEvNT_6ParamsE:
[----:B------:R-:W-:Y:S01]  /*0000*/  LDC R1, c[0x0][0x28] ;  /* 0x00000a00ff017b82 */ /* 0x000fe20000000800 */
[----:B------:R-:W-:Y:S05]  /*0010*/  EXIT ;  /* 0x000000000000794d */ /* 0x000fea0003800000 */
.L_x_4:
        /* <DEDUP_REMOVED lines=14> */
.L_x_22:


//--------------------- .text._ZN7cutlass13device_kernelIN5flash19enable_sm80_to_sm89INS1_16FlashAttnFwdSm80INS1_25CollectiveMainloopFwdSm80ILi8ELi1ELb0EN4cute5tupleIJNS5_1CILi128EEENS7_ILi64EEENS7_ILi192EEEEEELi192ENS_10bfloat16_tEfNS_4arch4Sm80ELb0ELb1ELb0ELb1ELb0ELb1ELb1ELb0EEENS1_21CollectiveEpilogueFwdINS6_IJS8_SA_S9_EEENS6_IJNS7_ILi1EEESI_SI_EEESC_SE_Li256ELb1ELb1ELb0ELb0EEENS1_19SingleTileSchedulerILb1ELb0ELb1ELi128EEEEEEEEEvNT_6ParamsE --------------------------
	.section	.text._ZN7cutlass13device_kernelIN5flash19enable_sm80_to_sm89INS1_16FlashAttnFwdSm80INS1_25CollectiveMainloopFwdSm80ILi8ELi1ELb0EN4cute5tupleIJNS5_1CILi128EEENS7_ILi64EEENS7_ILi192EEEEEELi192ENS_10bfloat16_tEfNS_4arch4Sm80ELb0ELb1ELb0ELb1ELb0ELb1ELb1ELb0EEENS1_21CollectiveEpilogueFwdINS6_IJS8_SA_S9_EEENS6_IJNS7_ILi1EEESI_SI_EEESC_SE_Li256ELb1ELb1ELb0ELb0EEENS1_19SingleTileSchedulerILb1ELb0ELb1ELi128EEEEEEEEEvNT_6ParamsE,"ax",@progbits
	.align	128
.text._ZN7cutlass13device_kernelIN5flash19enable_sm80_to_sm89INS1_16FlashAttnFwdSm80INS1_25CollectiveMainloopFwdSm80ILi8ELi1ELb0EN4cute5tupleIJNS5_1CILi128EEENS7_ILi64EEENS7_ILi192EEEEEELi192ENS_10bfloat16_tEfNS_4arch4Sm80ELb0ELb1ELb0ELb1ELb0ELb1ELb1ELb0EEENS1_21CollectiveEpilogueFwdINS6_IJS8_SA_S9_EEENS6_IJNS7_ILi1EEESI_SI_EEESC_SE_Li256ELb1ELb1ELb0ELb0EEENS1_19SingleTileSchedulerILb1ELb0ELb1ELi128EEEEEEEEEvNT_6ParamsE:
        .type           _ZN7cutlass13device_kernelIN5flash19enable_sm80_to_sm89INS1_16FlashAttnFwdSm80INS1_25CollectiveMainloopFwdSm80ILi8ELi1ELb0EN4cute5tupleIJNS5_1CILi128EEENS7_ILi64EEENS7_ILi192EEEEEELi192ENS_10bfloat16_tEfNS_4arch4Sm80ELb0ELb1ELb0ELb1ELb0ELb1ELb1ELb0EEENS1_21CollectiveEpilogueFwdINS6_IJS8_SA_S9_EEENS6_IJNS7_ILi1EEESI_SI_EEESC_SE_Li256ELb1ELb1ELb0ELb0EEENS1_19SingleTileSchedulerILb1ELb0ELb1ELi128EEEEEEEEEvNT_6ParamsE,@function
        .size           _ZN7cutlass13device_kernelIN5flash19enable_sm80_to_sm89INS1_16FlashAttnFwdSm80INS1_25CollectiveMainloopFwdSm80ILi8ELi1ELb0EN4cute5tupleIJNS5_1CILi128EEENS7_ILi64EEENS7_ILi192EEEEEELi192ENS_10bfloat16_tEfNS_4arch4Sm80ELb0ELb1ELb0ELb1ELb0ELb1ELb1ELb0EEENS1_21CollectiveEpilogueFwdINS6_IJS8_SA_S9_EEENS6_IJNS7_ILi1EEESI_SI_EEESC_SE_Li256ELb1ELb1ELb0ELb0EEENS1_19SingleTileSchedulerILb1ELb0ELb1ELi128EEEEEEEEEvNT_6ParamsE,(.L_x_23 - _ZN7cutlass13device_kernelIN5flash19enable_sm80_to_sm89INS1_16FlashAttnFwdSm80INS1_25CollectiveMainloopFwdSm80ILi8ELi1ELb0EN4cute5tupleIJNS5_1CILi128EEENS7_ILi64EEENS7_ILi192EEEEEELi192ENS_10bfloat16_tEfNS_4arch4Sm80ELb0ELb1ELb0ELb1ELb0ELb1ELb1ELb0EEENS1_21CollectiveEpilogueFwdINS6_IJS8_SA_S9_EEENS6_IJNS7_ILi1EEESI_SI_EEESC_SE_Li256ELb1ELb1ELb0ELb0EEENS1_19SingleTileSchedulerILb1ELb0ELb1ELi128EEEEEEEEEvNT_6ParamsE)
        .other          _ZN7cutlass13device_kernelIN5flash19enable_sm80_to_sm89INS1_16FlashAttnFwdSm80INS1_25CollectiveMainloopFwdSm80ILi8ELi1ELb0EN4cute5tupleIJNS5_1CILi128EEENS7_ILi64EEENS7_ILi192EEEEEELi192ENS_10bfloat16_tEfNS_4arch4Sm80ELb0ELb1ELb0ELb1ELb0ELb1ELb1ELb0EEENS1_21CollectiveEpilogueFwdINS6_IJS8_SA_S9_EEENS6_IJNS7_ILi1EEESI_SI_EEESC_SE_Li256ELb1ELb1ELb0ELb0EEENS1_19SingleTileSchedulerILb1ELb0ELb1ELi128EEEEEEEEEvNT_6ParamsE,@"STO_CUDA_ENTRY STV_DEFAULT"
_ZN7cutlass13device_kernelIN5flash19enable_sm80_to_sm89INS1_16FlashAttnFwdSm80INS1_25CollectiveMainloopFwdSm80ILi8ELi1ELb0EN4cute5tupleIJNS5_1CILi128EEENS7_ILi64EEENS7_ILi192EEEEEELi192ENS_10bfloat16_tEfNS_4arch4Sm80ELb0ELb1ELb0ELb1ELb0ELb1ELb1ELb0EEENS1_21CollectiveEpilogueFwdINS6_IJS8_SA_S9_EEENS6_IJNS7_ILi1EEESI_SI_EEESC_SE_Li256ELb1ELb1ELb0ELb0EEENS1_19SingleTileSchedulerILb1ELb0ELb1ELi128EEEEEEEEEvNT_6ParamsE:
[----:B------:R-:W-:Y:S01]  /*0000*/  LDC R1, c[0x0][0x28] ;  /* 0x00000a00ff017b82 */ /* 0x000fe20000000800 */
[----:B------:R-:W-:Y:S05]  /*0010*/  EXIT ;  /* 0x000000000000794d */ /* 0x000fea0003800000 */
.L_x_5:
        /* <DEDUP_REMOVED lines=14> */
.L_x_23:


//--------------------- .text._ZN7cutlass13device_kernelIN5flash19enable_sm80_to_sm89INS1_16FlashAttnFwdSm80INS1_25CollectiveMainloopFwdSm80ILi8ELi1ELb1EN4cute5tupleIJNS5_1CILi128EEENS7_ILi96EEENS7_ILi192EEEEEELi192ENS_10bfloat16_tEfNS_4arch4Sm80ELb1ELb0ELb0ELb0ELb0ELb0ELb1ELb0EEENS1_21CollectiveEpilogueFwdINS6_IJS8_SA_S9_EEENS6_IJNS7_ILi1EEESI_SI_EEESC_SE_Li256ELb0ELb1ELb0ELb0EEENS1_30DynamicPersistentTileSchedulerILi256ELi256ELb0ELb1ELb0EEEEEEEEEvNT_6ParamsE --------------------------
	.section	.text._ZN7cutlass13device_kernelIN5flash19enable_sm80_to_sm89INS1_16FlashAttnFwdSm80INS1_25CollectiveMainloopFwdSm80ILi8ELi1ELb1EN4cute5tupleIJNS5_1CILi128EEENS7_ILi96EEENS7_ILi192EEEEEELi192ENS_10bfloat16_tEfNS_4arch4Sm80ELb1ELb0ELb0ELb0ELb0ELb0ELb1ELb0EEENS1_21CollectiveEpilogueFwdINS6_IJS8_SA_S9_EEENS6_IJNS7_ILi1EEESI_SI_EEESC_SE_Li256ELb0ELb1ELb0ELb0EEENS1_30DynamicPersistentTileSchedulerILi256ELi256ELb0ELb1ELb0EEEEEEEEEvNT_6ParamsE,"ax",@progbits
	.align	128
.text._ZN7cutlass13device_kernelIN5flash19enable_sm80_to_sm89INS1_16FlashAttnFwdSm80INS1_25CollectiveMainloopFwdSm80ILi8ELi1ELb1EN4cute5tupleIJNS5_1CILi128EEENS7_ILi96EEENS7_ILi192EEEEEELi192ENS_10bfloat16_tEfNS_4arch4Sm80ELb1ELb0ELb0ELb0ELb0ELb0ELb1ELb0EEENS1_21CollectiveEpilogueFwdINS6_IJS8_SA_S9_EEENS6_IJNS7_ILi1EEESI_SI_EEESC_SE_Li256ELb0ELb1ELb0ELb0EEENS1_30DynamicPersistentTileSchedulerILi256ELi256ELb0ELb1ELb0EEEEEEEEEvNT_6ParamsE:
        .type           _ZN7cutlass13device_kernelIN5flash19enable_sm80_to_sm89INS1_16FlashAttnFwdSm80INS1_25CollectiveMainloopFwdSm80ILi8ELi1ELb1EN4cute5tupleIJNS5_1CILi128EEENS7_ILi96EEENS7_ILi192EEEEEELi192ENS_10bfloat16_tEfNS_4arch4Sm80ELb1ELb0ELb0ELb0ELb0ELb0ELb1ELb0EEENS1_21CollectiveEpilogueFwdINS6_IJS8_SA_S9_EEENS6_IJNS7_ILi1EEESI_SI_EEESC_SE_Li256ELb0ELb1ELb0ELb0EEENS1_30DynamicPersistentTileSchedulerILi256ELi256ELb0ELb1ELb0EEEEEEEEEvNT_6ParamsE,@function
        .size           _ZN7cutlass13device_kernelIN5flash19enable_sm80_to_sm89INS1_16FlashAttnFwdSm80INS1_25CollectiveMainloopFwdSm80ILi8ELi1ELb1EN4cute5tupleIJNS5_1CILi128EEENS7_ILi96EEENS7_ILi192EEEEEELi192ENS_10bfloat16_tEfNS_4arch4Sm80ELb1ELb0ELb0ELb0ELb0ELb0ELb1ELb0EEENS1_21CollectiveEpilogueFwdINS6_IJS8_SA_S9_EEENS6_IJNS7_ILi1EEESI_SI_EEESC_SE_Li256ELb0ELb1ELb0ELb0EEENS1_30DynamicPersistentTileSchedulerILi256ELi256ELb0ELb1ELb0EEEEEEEEEvNT_6ParamsE,(.L_x_24 - _ZN7cutlass13device_kernelIN5flash19enable_sm80_to_sm89INS1_16FlashAttnFwdSm80INS1_25CollectiveMainloopFwdSm80ILi8ELi1ELb1EN4cute5tupleIJNS5_1CILi128EEENS7_ILi96EEENS7_ILi192EEEEEELi192ENS_10bfloat16_tEfNS_4arch4Sm80ELb1ELb0ELb0ELb0ELb0ELb0ELb1ELb0EEENS1_21CollectiveEpilogueFwdINS6_IJS8_SA_S9_EEENS6_IJNS7_ILi1EEESI_SI_EEESC_SE_Li256ELb0ELb1ELb0ELb0EEENS1_30DynamicPersistentTileSchedulerILi256ELi256ELb0ELb1ELb0EEEEEEEEEvNT_6ParamsE)
        .other          _ZN7cutlass13device_kernelIN5flash19enable_sm80_to_sm89INS1_16FlashAttnFwdSm80INS1_25CollectiveMainloopFwdSm80ILi8ELi1ELb1EN4cute5tupleIJNS5_1CILi128EEENS7_ILi96EEENS7_ILi192EEEEEELi192ENS_10bfloat16_tEfNS_4arch4Sm80ELb1ELb0ELb0ELb0ELb0ELb0ELb1ELb0EEENS1_21CollectiveEpilogueFwdINS6_IJS8_SA_S9_EEENS6_IJNS7_ILi1EEESI_SI_EEESC_SE_Li256ELb0ELb1ELb0ELb0EEENS1_30DynamicPersistentTileSchedulerILi256ELi256ELb0ELb1ELb0EEEEEEEEEvNT_6ParamsE,@"STO_CUDA_ENTRY STV_DEFAULT"
_ZN7cutlass13device_kernelIN5flash19enable_sm80_to_sm89INS1_16FlashAttnFwdSm80INS1_25CollectiveMainloopFwdSm80ILi8ELi1ELb1EN4cute5tupleIJNS5_1CILi128EEENS7_ILi96EEENS7_ILi192EEEEEELi192ENS_10bfloat16_tEfNS_4arch4Sm80ELb1ELb0ELb0ELb0ELb0ELb0ELb1ELb0EEENS1_21CollectiveEpilogueFwdINS6_IJS8_SA_S9_EEENS6_IJNS7_ILi1EEESI_SI_EEESC_SE_Li256ELb0ELb1ELb0ELb0EEENS1_30DynamicPersistentTileSchedulerILi256ELi256ELb0ELb1ELb0EEEEEEEEEvNT_6ParamsE:
[----:B------:R-:W-:Y:S01]  /*0000*/  LDC R1, c[0x0][0x28] ;  /* 0x00000a00ff017b82 */ /* 0x000fe20000000800 */
[----:B------:R-:W-:Y:S05]  /*0010*/  EXIT ;  /* 0x000000000000794d */ /* 0x000fea0003800000 */
.L_x_6:
        /* <DEDUP_REMOVED lines=14> */
.L_x_24:


//--------------------- .text._ZN7cutlass13device_kernelIN5flash19enable_sm80_to_sm89INS1_16FlashAttnFwdSm80INS1_25CollectiveMainloopFwdSm80ILi8ELi1ELb1EN4cute5tupleIJNS5_1CILi128EEENS7_ILi96EEENS7_ILi192EEEEEELi192ENS_10bfloat16_tEfNS_4arch4Sm80ELb1ELb0ELb0ELb1ELb0ELb0ELb1ELb0EEENS1_21CollectiveEpilogueFwdINS6_IJS8_SA_S9_EEENS6_IJNS7_ILi1EEESI_SI_EEESC_SE_Li256ELb1ELb1ELb0ELb0EEENS1_19SingleTileSchedulerILb1ELb0ELb1ELi128EEEEEEEEEvNT_6ParamsE --------------------------
	.section	.text._ZN7cutlass13device_kernelIN5flash19enable_sm80_to_sm89INS1_16FlashAttnFwdSm80INS1_25CollectiveMainloopFwdSm80ILi8ELi1ELb1EN4cute5tupleIJNS5_1CILi128EEENS7_ILi96EEENS7_ILi192EEEEEELi192ENS_10bfloat16_tEfNS_4arch4Sm80ELb1ELb0ELb0ELb1ELb0ELb0ELb1ELb0EEENS1_21CollectiveEpilogueFwdINS6_IJS8_SA_S9_EEENS6_IJNS7_ILi1EEESI_SI_EEESC_SE_Li256ELb1ELb1ELb0ELb0EEENS1_19SingleTileSchedulerILb1ELb0ELb1ELi128EEEEEEEEEvNT_6ParamsE,"ax",@progbits
	.align	128
.text._ZN7cutlass13device_kernelIN5flash19enable_sm80_to_sm89INS1_16FlashAttnFwdSm80INS1_25CollectiveMainloopFwdSm80ILi8ELi1ELb1EN4cute5tupleIJNS5_1CILi128EEENS7_ILi96EEENS7_ILi192EEEEEELi192ENS_10bfloat16_tEfNS_4arch4Sm80ELb1ELb0ELb0ELb1ELb0ELb0ELb1ELb0EEENS1_21CollectiveEpilogueFwdINS6_IJS8_SA_S9_EEENS6_IJNS7_ILi1EEESI_SI_EEESC_SE_Li256ELb1ELb1ELb0ELb0EEENS1_19SingleTileSchedulerILb1ELb0ELb1ELi128EEEEEEEEEvNT_6ParamsE:
        .type           _ZN7cutlass13device_kernelIN5flash19enable_sm80_to_sm89INS1_16FlashAttnFwdSm80INS1_25CollectiveMainloopFwdSm80ILi8ELi1ELb1EN4cute5tupleIJNS5_1CILi128EEENS7_ILi96EEENS7_ILi192EEEEEELi192ENS_10bfloat16_tEfNS_4arch4Sm80ELb1ELb0ELb0ELb1ELb0ELb0ELb1ELb0EEENS1_21CollectiveEpilogueFwdINS6_IJS8_SA_S9_EEENS6_IJNS7_ILi1EEESI_SI_EEESC_SE_Li256ELb1ELb1ELb0ELb0EEENS1_19SingleTileSchedulerILb1ELb0ELb1ELi128EEEEEEEEEvNT_6ParamsE,@function
        .size           _ZN7cutlass13device_kernelIN5flash19enable_sm80_to_sm89INS1_16FlashAttnFwdSm80INS1_25CollectiveMainloopFwdSm80ILi8ELi1ELb1EN4cute5tupleIJNS5_1CILi128EEENS7_ILi96EEENS7_ILi192EEEEEELi192ENS_10bfloat16_tEfNS_4arch4Sm80ELb1ELb0ELb0ELb1ELb0ELb0ELb1ELb0EEENS1_21CollectiveEpilogueFwdINS6_IJS8_SA_S9_EEENS6_IJNS7_ILi1EEESI_SI_EEESC_SE_Li256ELb1ELb1ELb0ELb0EEENS1_19SingleTileSchedulerILb1ELb0ELb1ELi128EEEEEEEEEvNT_6ParamsE,(.L_x_25 - _ZN7cutlass13device_kernelIN5flash19enable_sm80_to_sm89INS1_16FlashAttnFwdSm80INS1_25CollectiveMainloopFwdSm80ILi8ELi1ELb1EN4cute5tupleIJNS5_1CILi128EEENS7_ILi96EEENS7_ILi192EEEEEELi192ENS_10bfloat16_tEfNS_4arch4Sm80ELb1ELb0ELb0ELb1ELb0ELb0ELb1ELb0EEENS1_21CollectiveEpilogueFwdINS6_IJS8_SA_S9_EEENS6_IJNS7_ILi1EEESI_SI_EEESC_SE_Li256ELb1ELb1ELb0ELb0EEENS1_19SingleTileSchedulerILb1ELb0ELb1ELi128EEEEEEEEEvNT_6ParamsE)
        .other          _ZN7cutlass13device_kernelIN5flash19enable_sm80_to_sm89INS1_16FlashAttnFwdSm80INS1_25CollectiveMainloopFwdSm80ILi8ELi1ELb1EN4cute5tupleIJNS5_1CILi128EEENS7_ILi96EEENS7_ILi192EEEEEELi192ENS_10bfloat16_tEfNS_4arch4Sm80ELb1ELb0ELb0ELb1ELb0ELb0ELb1ELb0EEENS1_21CollectiveEpilogueFwdINS6_IJS8_SA_S9_EEENS6_IJNS7_ILi1EEESI_SI_EEESC_SE_Li256ELb1ELb1ELb0ELb0EEENS1_19SingleTileSchedulerILb1ELb0ELb1ELi128EEEEEEEEEvNT_6ParamsE,@"STO_CUDA_ENTRY STV_DEFAULT"
_ZN7cutlass13device_kernelIN5flash19enable_sm80_to_sm89INS1_16FlashAttnFwdSm80INS1_25CollectiveMainloopFwdSm80ILi8ELi1ELb1EN4cute5tupleIJNS5_1CILi128EEENS7_ILi96EEENS7_ILi192EEEEEELi192ENS_10bfloat16_tEfNS_4arch4Sm80ELb1ELb0ELb0ELb1ELb0ELb0ELb1ELb0EEENS1_21CollectiveEpilogueFwdINS6_IJS8_SA_S9_EEENS6_IJNS7_ILi1EEESI_SI_EEESC_SE_Li256ELb1ELb1ELb0ELb0EEENS1_19SingleTileSchedulerILb1ELb0ELb1ELi128EEEEEEEEEvNT_6ParamsE:
[----:B------:R-:W-:Y:S01]  /*0000*/  LDC R1, c[0x0][0x28] ;  /* 0x00000a00ff017b82 */ /* 0x000fe20000000800 */
[----:B------:R-:W-:Y:S05]  /*0010*/  EXIT ;  /* 0x000000000000794d */ /* 0x000fea0003800000 */
.L_x_7:
        /* <DEDUP_REMOVED lines=14> */
.L_x_25:


//--------------------- .text._ZN7cutlass13device_kernelIN5flash19enable_sm80_to_sm89INS1_16FlashAttnFwdSm80INS1_25CollectiveMainloopFwdSm80ILi8ELi1ELb0EN4cute5tupleIJNS5_1CILi128EEENS7_ILi64EEENS7_ILi192EEEEEELi192ENS_10bfloat16_tEfNS_4arch4Sm80ELb1ELb0ELb0ELb1ELb0ELb1ELb1ELb0EEENS1_21CollectiveEpilogueFwdINS6_IJS8_SA_S9_EEENS6_IJNS7_ILi1EEESI_SI_EEESC_SE_Li256ELb1ELb1ELb0ELb0EEENS1_19SingleTileSchedulerILb1ELb0ELb1ELi128EEEEEEEEEvNT_6ParamsE --------------------------
	.section	.text._ZN7cutlass13device_kernelIN5flash19enable_sm80_to_sm89INS1_16FlashAttnFwdSm80INS1_25CollectiveMainloopFwdSm80ILi8ELi1ELb0EN4cute5tupleIJNS5_1CILi128EEENS7_ILi64EEENS7_ILi192EEEEEELi192ENS_10bfloat16_tEfNS_4arch4Sm80ELb1ELb0ELb0ELb1ELb0ELb1ELb1ELb0EEENS1_21CollectiveEpilogueFwdINS6_IJS8_SA_S9_EEENS6_IJNS7_ILi1EEESI_SI_EEESC_SE_Li256ELb1ELb1ELb0ELb0EEENS1_19SingleTileSchedulerILb1ELb0ELb1ELi128EEEEEEEEEvNT_6ParamsE,"ax",@progbits
	.align	128
.text._ZN7cutlass13device_kernelIN5flash19enable_sm80_to_sm89INS1_16FlashAttnFwdSm80INS1_25CollectiveMainloopFwdSm80ILi8ELi1ELb0EN4cute5tupleIJNS5_1CILi128EEENS7_ILi64EEENS7_ILi192EEEEEELi192ENS_10bfloat16_tEfNS_4arch4Sm80ELb1ELb0ELb0ELb1ELb0ELb1ELb1ELb0EEENS1_21CollectiveEpilogueFwdINS6_IJS8_SA_S9_EEENS6_IJNS7_ILi1EEESI_SI_EEESC_SE_Li256ELb1ELb1ELb0ELb0EEENS1_19SingleTileSchedulerILb1ELb0ELb1ELi128EEEEEEEEEvNT_6ParamsE:
        .type           _ZN7cutlass13device_kernelIN5flash19enable_sm80_to_sm89INS1_16FlashAttnFwdSm80INS1_25CollectiveMainloopFwdSm80ILi8ELi1ELb0EN4cute5tupleIJNS5_1CILi128EEENS7_ILi64EEENS7_ILi192EEEEEELi192ENS_10bfloat16_tEfNS_4arch4Sm80ELb1ELb0ELb0ELb1ELb0ELb1ELb1ELb0EEENS1_21CollectiveEpilogueFwdINS6_IJS8_SA_S9_EEENS6_IJNS7_ILi1EEESI_SI_EEESC_SE_Li256ELb1ELb1ELb0ELb0EEENS1_19SingleTileSchedulerILb1ELb0ELb1ELi128EEEEEEEEEvNT_6ParamsE,@function
        .size           _ZN7cutlass13device_kernelIN5flash19enable_sm80_to_sm89INS1_16FlashAttnFwdSm80INS1_25CollectiveMainloopFwdSm80ILi8ELi1ELb0EN4cute5tupleIJNS5_1CILi128EEENS7_ILi64EEENS7_ILi192EEEEEELi192ENS_10bfloat16_tEfNS_4arch4Sm80ELb1ELb0ELb0ELb1ELb0ELb1ELb1ELb0EEENS1_21CollectiveEpilogueFwdINS6_IJS8_SA_S9_EEENS6_IJNS7_ILi1EEESI_SI_EEESC_SE_Li256ELb1ELb1ELb0ELb0EEENS1_19SingleTileSchedulerILb1ELb0ELb1ELi128EEEEEEEEEvNT_6ParamsE,(.L_x_26 - _ZN7cutlass13device_kernelIN5flash19enable_sm80_to_sm89INS1_16FlashAttnFwdSm80INS1_25CollectiveMainloopFwdSm80ILi8ELi1ELb0EN4cute5tupleIJNS5_1CILi128EEENS7_ILi64EEENS7_ILi192EEEEEELi192ENS_10bfloat16_tEfNS_4arch4Sm80ELb1ELb0ELb0ELb1ELb0ELb1ELb1ELb0EEENS1_21CollectiveEpilogueFwdINS6_IJS8_SA_S9_EEENS6_IJNS7_ILi1EEESI_SI_EEESC_SE_Li256ELb1ELb1ELb0ELb0EEENS1_19SingleTileSchedulerILb1ELb0ELb1ELi128EEEEEEEEEvNT_6ParamsE)
        .other          _ZN7cutlass13device_kernelIN5flash19enable_sm80_to_sm89INS1_16FlashAttnFwdSm80INS1_25CollectiveMainloopFwdSm80ILi8ELi1ELb0EN4cute5tupleIJNS5_1CILi128EEENS7_ILi64EEENS7_ILi192EEEEEELi192ENS_10bfloat16_tEfNS_4arch4Sm80ELb1ELb0ELb0ELb1ELb0ELb1ELb1ELb0EEENS1_21CollectiveEpilogueFwdINS6_IJS8_SA_S9_EEENS6_IJNS7_ILi1EEESI_SI_EEESC_SE_Li256ELb1ELb1ELb0ELb0EEENS1_19SingleTileSchedulerILb1ELb0ELb1ELi128EEEEEEEEEvNT_6ParamsE,@"STO_CUDA_ENTRY STV_DEFAULT"
_ZN7cutlass13device_kernelIN5flash19enable_sm80_to_sm89INS1_16FlashAttnFwdSm80INS1_25CollectiveMainloopFwdSm80ILi8ELi1ELb0EN4cute5tupleIJNS5_1CILi128EEENS7_ILi64EEENS7_ILi192EEEEEELi192ENS_10bfloat16_tEfNS_4arch4Sm80ELb1ELb0ELb0ELb1ELb0ELb1ELb1ELb0EEENS1_21CollectiveEpilogueFwdINS6_IJS8_SA_S9_EEENS6_IJNS7_ILi1EEESI_SI_EEESC_SE_Li256ELb1ELb1ELb0ELb0EEENS1_19SingleTileSchedulerILb1ELb0ELb1ELi128EEEEEEEEEvNT_6ParamsE:
[----:B------:R-:W-:Y:S01]  /*0000*/  LDC R1, c[0x0][0x28] ;  /* 0x00000a00ff017b82 */ /* 0x000fe20000000800 */
[----:B------:R-:W-:Y:S05]  /*0010*/  EXIT ;  /* 0x000000000000794d */ /* 0x000fea0003800000 */
.L_x_8:
        /* <DEDUP_REMOVED lines=14> */
.L_x_26:


//--------------------- .text._ZN7cutlass13device_kernelIN5flash19enable_sm80_to_sm89INS1_16FlashAttnFwdSm80INS1_25CollectiveMainloopFwdSm80ILi8ELi2ELb1EN4cute5tupleIJNS5_1CILi128EEENS7_ILi96EEENS7_ILi192EEEEEELi192ENS_10bfloat16_tEfNS_4arch4Sm80ELb0ELb0ELb0ELb0ELb0ELb0ELb1ELb0EEENS1_21CollectiveEpilogueFwdINS6_IJS8_SA_S9_EEENS6_IJNS7_ILi1EEESI_SI_EEESC_SE_Li256ELb0ELb1ELb0ELb0EEENS1_19SingleTileSchedulerILb0ELb0ELb1ELi128EEEEEEEEEvNT_6ParamsE --------------------------
	.section	.text._ZN7cutlass13device_kernelIN5flash19enable_sm80_to_sm89INS1_16FlashAttnFwdSm80INS1_25CollectiveMainloopFwdSm80ILi8ELi2ELb1EN4cute5tupleIJNS5_1CILi128EEENS7_ILi96EEENS7_ILi192EEEEEELi192ENS_10bfloat16_tEfNS_4arch4Sm80ELb0ELb0ELb0ELb0ELb0ELb0ELb1ELb0EEENS1_21CollectiveEpilogueFwdINS6_IJS8_SA_S9_EEENS6_IJNS7_ILi1EEESI_SI_EEESC_SE_Li256ELb0ELb1ELb0ELb0EEENS1_19SingleTileSchedulerILb0ELb0ELb1ELi128EEEEEEEEEvNT_6ParamsE,"ax",@progbits
	.align	128
.text._ZN7cutlass13device_kernelIN5flash19enable_sm80_to_sm89INS1_16FlashAttnFwdSm80INS1_25CollectiveMainloopFwdSm80ILi8ELi2ELb1EN4cute5tupleIJNS5_1CILi128EEENS7_ILi96EEENS7_ILi192EEEEEELi192ENS_10bfloat16_tEfNS_4arch4Sm80ELb0ELb0ELb0ELb0ELb0ELb0ELb1ELb0EEENS1_21CollectiveEpilogueFwdINS6_IJS8_SA_S9_EEENS6_IJNS7_ILi1EEESI_SI_EEESC_SE_Li256ELb0ELb1ELb0ELb0EEENS1_19SingleTileSchedulerILb0ELb0ELb1ELi128EEEEEEEEEvNT_6ParamsE:
        .type           _ZN7cutlass13device_kernelIN5flash19enable_sm80_to_sm89INS1_16FlashAttnFwdSm80INS1_25CollectiveMainloopFwdSm80ILi8ELi2ELb1EN4cute5tupleIJNS5_1CILi128EEENS7_ILi96EEENS7_ILi192EEEEEELi192ENS_10bfloat16_tEfNS_4arch4Sm80ELb0ELb0ELb0ELb0ELb0ELb0ELb1ELb0EEENS1_21CollectiveEpilogueFwdINS6_IJS8_SA_S9_EEENS6_IJNS7_ILi1EEESI_SI_EEESC_SE_Li256ELb0ELb1ELb0ELb0EEENS1_19SingleTileSchedulerILb0ELb0ELb1ELi128EEEEEEEEEvNT_6ParamsE,@function
        .size           _ZN7cutlass13device_kernelIN5flash19enable_sm80_to_sm89INS1_16FlashAttnFwdSm80INS1_25CollectiveMainloopFwdSm80ILi8ELi2ELb1EN4cute5tupleIJNS5_1CILi128EEENS7_ILi96EEENS7_ILi192EEEEEELi192ENS_10bfloat16_tEfNS_4arch4Sm80ELb0ELb0ELb0ELb0ELb0ELb0ELb1ELb0EEENS1_21CollectiveEpilogueFwdINS6_IJS8_SA_S9_EEENS6_IJNS7_ILi1EEESI_SI_EEESC_SE_Li256ELb0ELb1ELb0ELb0EEENS1_19SingleTileSchedulerILb0ELb0ELb1ELi128EEEEEEEEEvNT_6ParamsE,(.L_x_27 - _ZN7cutlass13device_kernelIN5flash19enable_sm80_to_sm89INS1_16FlashAttnFwdSm80INS1_25CollectiveMainloopFwdSm80ILi8ELi2ELb1EN4cute5tupleIJNS5_1CILi128EEENS7_ILi96EEENS7_ILi192EEEEEELi192ENS_10bfloat16_tEfNS_4arch4Sm80ELb0ELb0ELb0ELb0ELb0ELb0ELb1ELb0EEENS1_21CollectiveEpilogueFwdINS6_IJS8_SA_S9_EEENS6_IJNS7_ILi1EEESI_SI_EEESC_SE_Li256ELb0ELb1ELb0ELb0EEENS1_19SingleTileSchedulerILb0ELb0ELb1ELi128EEEEEEEEEvNT_6ParamsE)
        .other          _ZN7cutlass13device_kernelIN5flash19enable_sm80_to_sm89INS1_16FlashAttnFwdSm80INS1_25CollectiveMainloopFwdSm80ILi8ELi2ELb1EN4cute5tupleIJNS5_1CILi128EEENS7_ILi96EEENS7_ILi192EEEEEELi192ENS_10bfloat16_tEfNS_4arch4Sm80ELb0ELb0ELb0ELb0ELb0ELb0ELb1ELb0EEENS1_21CollectiveEpilogueFwdINS6_IJS8_SA_S9_EEENS6_IJNS7_ILi1EEESI_SI_EEESC_SE_Li256ELb0ELb1ELb0ELb0EEENS1_19SingleTileSchedulerILb0ELb0ELb1ELi128EEEEEEEEEvNT_6ParamsE,@"STO_CUDA_ENTRY STV_DEFAULT"
_ZN7cutlass13device_kernelIN5flash19enable_sm80_to_sm89INS1_16FlashAttnFwdSm80INS1_25CollectiveMainloopFwdSm80ILi8ELi2ELb1EN4cute5tupleIJNS5_1CILi128EEENS7_ILi96EEENS7_ILi192EEEEEELi192ENS_10bfloat16_tEfNS_4arch4Sm80ELb0ELb0ELb0ELb0ELb0ELb0ELb1ELb0EEENS1_21CollectiveEpilogueFwdINS6_IJS8_SA_S9_EEENS6_IJNS7_ILi1EEESI_SI_EEESC_SE_Li256ELb0ELb1ELb0ELb0EEENS1_19SingleTileSchedulerILb0ELb0ELb1ELi128EEEEEEEEEvNT_6ParamsE:
[----:B------:R-:W-:Y:S01]  /*0000*/  LDC R1, c[0x0][0x28] ;  /* 0x00000a00ff017b82 */ /* 0x000fe20000000800 */
[----:B------:R-:W-:Y:S05]  /*0010*/  EXIT ;  /* 0x000000000000794d */ /* 0x000fea0003800000 */
.L_x_9:
        /* <DEDUP_REMOVED lines=14> */
.L_x_27:


//--------------------- .text._ZN7cutlass13device_kernelIN5flash19enable_sm80_to_sm89INS1_16FlashAttnFwdSm80INS1_25CollectiveMainloopFwdSm80ILi8ELi2ELb1EN4cute5tupleIJNS5_1CILi128EEENS7_ILi96EEENS7_ILi192EEEEEELi192ENS_10bfloat16_tEfNS_4arch4Sm80ELb0ELb0ELb0ELb1ELb0ELb0ELb1ELb0EEENS1_21CollectiveEpilogueFwdINS6_IJS8_SA_S9_EEENS6_IJNS7_ILi1EEESI_SI_EEESC_SE_Li256ELb1ELb1ELb0ELb0EEENS1_19SingleTileSchedulerILb1ELb0ELb1ELi128EEEEEEEEEvNT_6ParamsE --------------------------
	.section	.text._ZN7cutlass13device_kernelIN5flash19enable_sm80_to_sm89INS1_16FlashAttnFwdSm80INS1_25CollectiveMainloopFwdSm80ILi8ELi2ELb1EN4cute5tupleIJNS5_1CILi128EEENS7_ILi96EEENS7_ILi192EEEEEELi192ENS_10bfloat16_tEfNS_4arch4Sm80ELb0ELb0ELb0ELb1ELb0ELb0ELb1ELb0EEENS1_21CollectiveEpilogueFwdINS6_IJS8_SA_S9_EEENS6_IJNS7_ILi1EEESI_SI_EEESC_SE_Li256ELb1ELb1ELb0ELb0EEENS1_19SingleTileSchedulerILb1ELb0ELb1ELi128EEEEEEEEEvNT_6ParamsE,"ax",@progbits
	.align	128
.text._ZN7cutlass13device_kernelIN5flash19enable_sm80_to_sm89INS1_16FlashAttnFwdSm80INS1_25CollectiveMainloopFwdSm80ILi8ELi2ELb1EN4cute5tupleIJNS5_1CILi128EEENS7_ILi96EEENS7_ILi192EEEEEELi192ENS_10bfloat16_tEfNS_4arch4Sm80ELb0ELb0ELb0ELb1ELb0ELb0ELb1ELb0EEENS1_21CollectiveEpilogueFwdINS6_IJS8_SA_S9_EEENS6_IJNS7_ILi1EEESI_SI_EEESC_SE_Li256ELb1ELb1ELb0ELb0EEENS1_19SingleTileSchedulerILb1ELb0ELb1ELi128EEEEEEEEEvNT_6ParamsE:
        .type           _ZN7cutlass13device_kernelIN5flash19enable_sm80_to_sm89INS1_16FlashAttnFwdSm80INS1_25CollectiveMainloopFwdSm80ILi8ELi2ELb1EN4cute5tupleIJNS5_1CILi128EEENS7_ILi96EEENS7_ILi192EEEEEELi192ENS_10bfloat16_tEfNS_4arch4Sm80ELb0ELb0ELb0ELb1ELb0ELb0ELb1ELb0EEENS1_21CollectiveEpilogueFwdINS6_IJS8_SA_S9_EEENS6_IJNS7_ILi1EEESI_SI_EEESC_SE_Li256ELb1ELb1ELb0ELb0EEENS1_19SingleTileSchedulerILb1ELb0ELb1ELi128EEEEEEEEEvNT_6ParamsE,@function
        .size           _ZN7cutlass13device_kernelIN5flash19enable_sm80_to_sm89INS1_16FlashAttnFwdSm80INS1_25CollectiveMainloopFwdSm80ILi8ELi2ELb1EN4cute5tupleIJNS5_1CILi128EEENS7_ILi96EEENS7_ILi192EEEEEELi192ENS_10bfloat16_tEfNS_4arch4Sm80ELb0ELb0ELb0ELb1ELb0ELb0ELb1ELb0EEENS1_21CollectiveEpilogueFwdINS6_IJS8_SA_S9_EEENS6_IJNS7_ILi1EEESI_SI_EEESC_SE_Li256ELb1ELb1ELb0ELb0EEENS1_19SingleTileSchedulerILb1ELb0ELb1ELi128EEEEEEEEEvNT_6ParamsE,(.L_x_28 - _ZN7cutlass13device_kernelIN5flash19enable_sm80_to_sm89INS1_16FlashAttnFwdSm80INS1_25CollectiveMainloopFwdSm80ILi8ELi2ELb1EN4cute5tupleIJNS5_1CILi128EEENS7_ILi96EEENS7_ILi192EEEEEELi192ENS_10bfloat16_tEfNS_4arch4Sm80ELb0ELb0ELb0ELb1ELb0ELb0ELb1ELb0EEENS1_21CollectiveEpilogueFwdINS6_IJS8_SA_S9_EEENS6_IJNS7_ILi1EEESI_SI_EEESC_SE_Li256ELb1ELb1ELb0ELb0EEENS1_19SingleTileSchedulerILb1ELb0ELb1ELi128EEEEEEEEEvNT_6ParamsE)
        .other          _ZN7cutlass13device_kernelIN5flash19enable_sm80_to_sm89INS1_16FlashAttnFwdSm80INS1_25CollectiveMainloopFwdSm80ILi8ELi2ELb1EN4cute5tupleIJNS5_1CILi128EEENS7_ILi96EEENS7_ILi192EEEEEELi192ENS_10bfloat16_tEfNS_4arch4Sm80ELb0ELb0ELb0ELb1ELb0ELb0ELb1ELb0EEENS1_21CollectiveEpilogueFwdINS6_IJS8_SA_S9_EEENS6_IJNS7_ILi1EEESI_SI_EEESC_SE_Li256ELb1ELb1ELb0ELb0EEENS1_19SingleTileSchedulerILb1ELb0ELb1ELi128EEEEEEEEEvNT_6ParamsE,@"STO_CUDA_ENTRY STV_DEFAULT"
_ZN7cutlass13device_kernelIN5flash19enable_sm80_to_sm89INS1_16FlashAttnFwdSm80INS1_25CollectiveMainloopFwdSm80ILi8ELi2ELb1EN4cute5tupleIJNS5_1CILi128EEENS7_ILi96EEENS7_ILi192EEEEEELi192ENS_10bfloat16_tEfNS_4arch4Sm80ELb0ELb0ELb0ELb1ELb0ELb0ELb1ELb0EEENS1_21CollectiveEpilogueFwdINS6_IJS8_SA_S9_EEENS6_IJNS7_ILi1EEESI_SI_EEESC_SE_Li256ELb1ELb1ELb0ELb0EEENS1_19SingleTileSchedulerILb1ELb0ELb1ELi128EEEEEEEEEvNT_6ParamsE:
[----:B------:R-:W-:Y:S01]  /*0000*/  LDC R1, c[0x0][0x28] ;  /* 0x00000a00ff017b82 */ /* 0x000fe20000000800 */
[----:B------:R-:W-:Y:S05]  /*0010*/  EXIT ;  /* 0x000000000000794d */ /* 0x000fea0003800000 */
.L_x_10:
        /* <DEDUP_REMOVED lines=14> */
.L_x_28:


//--------------------- .text._ZN7cutlass13device_kernelIN5flash19enable_sm80_to_sm89INS1_16FlashAttnFwdSm80INS1_25CollectiveMainloopFwdSm80ILi8ELi2ELb0EN4cute5tupleIJNS5_1CILi128EEENS7_ILi64EEENS7_ILi192EEEEEELi192ENS_10bfloat16_tEfNS_4arch4Sm80ELb0ELb0ELb0ELb1ELb0ELb1ELb1ELb0EEENS1_21CollectiveEpilogueFwdINS6_IJS8_SA_S9_EEENS6_IJNS7_ILi1EEESI_SI_EEESC_SE_Li256ELb1ELb1ELb0ELb0EEENS1_19SingleTileSchedulerILb1ELb0ELb1ELi128EEEEEEEEEvNT_6ParamsE --------------------------
	.section	.text._ZN7cutlass13device_kernelIN5flash19enable_sm80_to_sm89INS1_16FlashAttnFwdSm80INS1_25CollectiveMainloopFwdSm80ILi8ELi2ELb0EN4cute5tupleIJNS5_1CILi128EEENS7_ILi64EEENS7_ILi192EEEEEELi192ENS_10bfloat16_tEfNS_4arch4Sm80ELb0ELb0ELb0ELb1ELb0ELb1ELb1ELb0EEENS1_21CollectiveEpilogueFwdINS6_IJS8_SA_S9_EEENS6_IJNS7_ILi1EEESI_SI_EEESC_SE_Li256ELb1ELb1ELb0ELb0EEENS1_19SingleTileSchedulerILb1ELb0ELb1ELi128EEEEEEEEEvNT_6ParamsE,"ax",@progbits
	.align	128
.text._ZN7cutlass13device_kernelIN5flash19enable_sm80_to_sm89INS1_16FlashAttnFwdSm80INS1_25CollectiveMainloopFwdSm80ILi8ELi2ELb0EN4cute5tupleIJNS5_1CILi128EEENS7_ILi64EEENS7_ILi192EEEEEELi192ENS_10bfloat16_tEfNS_4arch4Sm80ELb0ELb0ELb0ELb1ELb0ELb1ELb1ELb0EEENS1_21CollectiveEpilogueFwdINS6_IJS8_SA_S9_EEENS6_IJNS7_ILi1EEESI_SI_EEESC_SE_Li256ELb1ELb1ELb0ELb0EEENS1_19SingleTileSchedulerILb1ELb0ELb1ELi128EEEEEEEEEvNT_6ParamsE:
        .type           _ZN7cutlass13device_kernelIN5flash19enable_sm80_to_sm89INS1_16FlashAttnFwdSm80INS1_25CollectiveMainloopFwdSm80ILi8ELi2ELb0EN4cute5tupleIJNS5_1CILi128EEENS7_ILi64EEENS7_ILi192EEEEEELi192ENS_10bfloat16_tEfNS_4arch4Sm80ELb0ELb0ELb0ELb1ELb0ELb1ELb1ELb0EEENS1_21CollectiveEpilogueFwdINS6_IJS8_SA_S9_EEENS6_IJNS7_ILi1EEESI_SI_EEESC_SE_Li256ELb1ELb1ELb0ELb0EEENS1_19SingleTileSchedulerILb1ELb0ELb1ELi128EEEEEEEEEvNT_6ParamsE,@function
        .size           _ZN7cutlass13device_kernelIN5flash19enable_sm80_to_sm89INS1_16FlashAttnFwdSm80INS1_25CollectiveMainloopFwdSm80ILi8ELi2ELb0EN4cute5tupleIJNS5_1CILi128EEENS7_ILi64EEENS7_ILi192EEEEEELi192ENS_10bfloat16_tEfNS_4arch4Sm80ELb0ELb0ELb0ELb1ELb0ELb1ELb1ELb0EEENS1_21CollectiveEpilogueFwdINS6_IJS8_SA_S9_EEENS6_IJNS7_ILi1EEESI_SI_EEESC_SE_Li256ELb1ELb1ELb0ELb0EEENS1_19SingleTileSchedulerILb1ELb0ELb1ELi128EEEEEEEEEvNT_6ParamsE,(.L_x_29 - _ZN7cutlass13device_kernelIN5flash19enable_sm80_to_sm89INS1_16FlashAttnFwdSm80INS1_25CollectiveMainloopFwdSm80ILi8ELi2ELb0EN4cute5tupleIJNS5_1CILi128EEENS7_ILi64EEENS7_ILi192EEEEEELi192ENS_10bfloat16_tEfNS_4arch4Sm80ELb0ELb0ELb0ELb1ELb0ELb1ELb1ELb0EEENS1_21CollectiveEpilogueFwdINS6_IJS8_SA_S9_EEENS6_IJNS7_ILi1EEESI_SI_EEESC_SE_Li256ELb1ELb1ELb0ELb0EEENS1_19SingleTileSchedulerILb1ELb0ELb1ELi128EEEEEEEEEvNT_6ParamsE)
        .other          _ZN7cutlass13device_kernelIN5flash19enable_sm80_to_sm89INS1_16FlashAttnFwdSm80INS1_25CollectiveMainloopFwdSm80ILi8ELi2ELb0EN4cute5tupleIJNS5_1CILi128EEENS7_ILi64EEENS7_ILi192EEEEEELi192ENS_10bfloat16_tEfNS_4arch4Sm80ELb0ELb0ELb0ELb1ELb0ELb1ELb1ELb0EEENS1_21CollectiveEpilogueFwdINS6_IJS8_SA_S9_EEENS6_IJNS7_ILi1EEESI_SI_EEESC_SE_Li256ELb1ELb1ELb0ELb0EEENS1_19SingleTileSchedulerILb1ELb0ELb1ELi128EEEEEEEEEvNT_6ParamsE,@"STO_CUDA_ENTRY STV_DEFAULT"
_ZN7cutlass13device_kernelIN5flash19enable_sm80_to_sm89INS1_16FlashAttnFwdSm80INS1_25CollectiveMainloopFwdSm80ILi8ELi2ELb0EN4cute5tupleIJNS5_1CILi128EEENS7_ILi64EEENS7_ILi192EEEEEELi192ENS_10bfloat16_tEfNS_4arch4Sm80ELb0ELb0ELb0ELb1ELb0ELb1ELb1ELb0EEENS1_21CollectiveEpilogueFwdINS6_IJS8_SA_S9_EEENS6_IJNS7_ILi1EEESI_SI_EEESC_SE_Li256ELb1ELb1ELb0ELb0EEENS1_19SingleTileSchedulerILb1ELb0ELb1ELi128EEEEEEEEEvNT_6ParamsE:
[----:B------:R-:W-:Y:S01]  /*0000*/  LDC R1, c[0x0][0x28] ;  /* 0x00000a00ff017b82 */ /* 0x000fe20000000800 */
[----:B------:R-:W-:Y:S05]  /*0010*/  EXIT ;  /* 0x000000000000794d */ /* 0x000fea0003800000 */
.L_x_11:
        /* <DEDUP_REMOVED lines=14> */
.L_x_29:


//--------------------- .text._ZN7cutlass13device_kernelIN5flash19enable_sm80_to_sm89INS1_16FlashAttnFwdSm80INS1_25CollectiveMainloopFwdSm80ILi8ELi2ELb0EN4cute5tupleIJNS5_1CILi128EEENS7_ILi64EEENS7_ILi192EEEEEELi192ENS_10bfloat16_tEfNS_4arch4Sm80ELb0ELb1ELb0ELb0ELb0ELb0ELb1ELb0EEENS1_21CollectiveEpilogueFwdINS6_IJS8_SA_S9_EEENS6_IJNS7_ILi1EEESI_SI_EEESC_SE_Li256ELb0ELb1ELb0ELb0EEENS1_19SingleTileSchedulerILb0ELb0ELb1ELi128EEEEEEEEEvNT_6ParamsE --------------------------
	.section	.text._ZN7cutlass13device_kernelIN5flash19enable_sm80_to_sm89INS1_16FlashAttnFwdSm80INS1_25CollectiveMainloopFwdSm80ILi8ELi2ELb0EN4cute5tupleIJNS5_1CILi128EEENS7_ILi64EEENS7_ILi192EEEEEELi192ENS_10bfloat16_tEfNS_4arch4Sm80ELb0ELb1ELb0ELb0ELb0ELb0ELb1ELb0EEENS1_21CollectiveEpilogueFwdINS6_IJS8_SA_S9_EEENS6_IJNS7_ILi1EEESI_SI_EEESC_SE_Li256ELb0ELb1ELb0ELb0EEENS1_19SingleTileSchedulerILb0ELb0ELb1ELi128EEEEEEEEEvNT_6ParamsE,"ax",@progbits
	.align	128
.text._ZN7cutlass13device_kernelIN5flash19enable_sm80_to_sm89INS1_16FlashAttnFwdSm80INS1_25CollectiveMainloopFwdSm80ILi8ELi2ELb0EN4cute5tupleIJNS5_1CILi128EEENS7_ILi64EEENS7_ILi192EEEEEELi192ENS_10bfloat16_tEfNS_4arch4Sm80ELb0ELb1ELb0ELb0ELb0ELb0ELb1ELb0EEENS1_21CollectiveEpilogueFwdINS6_IJS8_SA_S9_EEENS6_IJNS7_ILi1EEESI_SI_EEESC_SE_Li256ELb0ELb1ELb0ELb0EEENS1_19SingleTileSchedulerILb0ELb0ELb1ELi128EEEEEEEEEvNT_6ParamsE:
        .type           _ZN7cutlass13device_kernelIN5flash19enable_sm80_to_sm89INS1_16FlashAttnFwdSm80INS1_25CollectiveMainloopFwdSm80ILi8ELi2ELb0EN4cute5tupleIJNS5_1CILi128EEENS7_ILi64EEENS7_ILi192EEEEEELi192ENS_10bfloat16_tEfNS_4arch4Sm80ELb0ELb1ELb0ELb0ELb0ELb0ELb1ELb0EEENS1_21CollectiveEpilogueFwdINS6_IJS8_SA_S9_EEENS6_IJNS7_ILi1EEESI_SI_EEESC_SE_Li256ELb0ELb1ELb0ELb0EEENS1_19SingleTileSchedulerILb0ELb0ELb1ELi128EEEEEEEEEvNT_6ParamsE,@function
        .size           _ZN7cutlass13device_kernelIN5flash19enable_sm80_to_sm89INS1_16FlashAttnFwdSm80INS1_25CollectiveMainloopFwdSm80ILi8ELi2ELb0EN4cute5tupleIJNS5_1CILi128EEENS7_ILi64EEENS7_ILi192EEEEEELi192ENS_10bfloat16_tEfNS_4arch4Sm80ELb0ELb1ELb0ELb0ELb0ELb0ELb1ELb0EEENS1_21CollectiveEpilogueFwdINS6_IJS8_SA_S9_EEENS6_IJNS7_ILi1EEESI_SI_EEESC_SE_Li256ELb0ELb1ELb0ELb0EEENS1_19SingleTileSchedulerILb0ELb0ELb1ELi128EEEEEEEEEvNT_6ParamsE,(.L_x_30 - _ZN7cutlass13device_kernelIN5flash19enable_sm80_to_sm89INS1_16FlashAttnFwdSm80INS1_25CollectiveMainloopFwdSm80ILi8ELi2ELb0EN4cute5tupleIJNS5_1CILi128EEENS7_ILi64EEENS7_ILi192EEEEEELi192ENS_10bfloat16_tEfNS_4arch4Sm80ELb0ELb1ELb0ELb0ELb0ELb0ELb1ELb0EEENS1_21CollectiveEpilogueFwdINS6_IJS8_SA_S9_EEENS6_IJNS7_ILi1EEESI_SI_EEESC_SE_Li256ELb0ELb1ELb0ELb0EEENS1_19SingleTileSchedulerILb0ELb0ELb1ELi128EEEEEEEEEvNT_6ParamsE)
        .other          _ZN7cutlass13device_kernelIN5flash19enable_sm80_to_sm89INS1_16FlashAttnFwdSm80INS1_25CollectiveMainloopFwdSm80ILi8ELi2ELb0EN4cute5tupleIJNS5_1CILi128EEENS7_ILi64EEENS7_ILi192EEEEEELi192ENS_10bfloat16_tEfNS_4arch4Sm80ELb0ELb1ELb0ELb0ELb0ELb0ELb1ELb0EEENS1_21CollectiveEpilogueFwdINS6_IJS8_SA_S9_EEENS6_IJNS7_ILi1EEESI_SI_EEESC_SE_Li256ELb0ELb1ELb0ELb0EEENS1_19SingleTileSchedulerILb0ELb0ELb1ELi128EEEEEEEEEvNT_6ParamsE,@"STO_CUDA_ENTRY STV_DEFAULT"
_ZN7cutlass13device_kernelIN5flash19enable_sm80_to_sm89INS1_16FlashAttnFwdSm80INS1_25CollectiveMainloopFwdSm80ILi8ELi2ELb0EN4cute5tupleIJNS5_1CILi128EEENS7_ILi64EEENS7_ILi192EEEEEELi192ENS_10bfloat16_tEfNS_4arch4Sm80ELb0ELb1ELb0ELb0ELb0ELb0ELb1ELb0EEENS1_21CollectiveEpilogueFwdINS6_IJS8_SA_S9_EEENS6_IJNS7_ILi1EEESI_SI_EEESC_SE_Li256ELb0ELb1ELb0ELb0EEENS1_19SingleTileSchedulerILb0ELb0ELb1ELi128EEEEEEEEEvNT_6ParamsE:
[----:B------:R-:W-:Y:S01]  /*0000*/  LDC R1, c[0x0][0x28] ;  /* 0x00000a00ff017b82 */ /* 0x000fe20000000800 */
[----:B------:R-:W-:Y:S05]  /*0010*/  EXIT ;  /* 0x000000000000794d */ /* 0x000fea0003800000 */
.L_x_12:
        /* <DEDUP_REMOVED lines=14> */
.L_x_30:


//--------------------- .text._ZN7cutlass13device_kernelIN5flash19enable_sm80_to_sm89INS1_16FlashAttnFwdSm80INS1_25CollectiveMainloopFwdSm80ILi8ELi2ELb0EN4cute5tupleIJNS5_1CILi128EEENS7_ILi64EEENS7_ILi192EEEEEELi192ENS_10bfloat16_tEfNS_4arch4Sm80ELb0ELb1ELb0ELb1ELb0ELb0ELb1ELb0EEENS1_21CollectiveEpilogueFwdINS6_IJS8_SA_S9_EEENS6_IJNS7_ILi1EEESI_SI_EEESC_SE_Li256ELb1ELb1ELb0ELb0EEENS1_19SingleTileSchedulerILb1ELb0ELb1ELi128EEEEEEEEEvNT_6ParamsE --------------------------
	.section	.text._ZN7cutlass13device_kernelIN5flash19enable_sm80_to_sm89INS1_16FlashAttnFwdSm80INS1_25CollectiveMainloopFwdSm80ILi8ELi2ELb0EN4cute5tupleIJNS5_1CILi128EEENS7_ILi64EEENS7_ILi192EEEEEELi192ENS_10bfloat16_tEfNS_4arch4Sm80ELb0ELb1ELb0ELb1ELb0ELb0ELb1ELb0EEENS1_21CollectiveEpilogueFwdINS6_IJS8_SA_S9_EEENS6_IJNS7_ILi1EEESI_SI_EEESC_SE_Li256ELb1ELb1ELb0ELb0EEENS1_19SingleTileSchedulerILb1ELb0ELb1ELi128EEEEEEEEEvNT_6ParamsE,"ax",@progbits
	.align	128
.text._ZN7cutlass13device_kernelIN5flash19enable_sm80_to_sm89INS1_16FlashAttnFwdSm80INS1_25CollectiveMainloopFwdSm80ILi8ELi2ELb0EN4cute5tupleIJNS5_1CILi128EEENS7_ILi64EEENS7_ILi192EEEEEELi192ENS_10bfloat16_tEfNS_4arch4Sm80ELb0ELb1ELb0ELb1ELb0ELb0ELb1ELb0EEENS1_21CollectiveEpilogueFwdINS6_IJS8_SA_S9_EEENS6_IJNS7_ILi1EEESI_SI_EEESC_SE_Li256ELb1ELb1ELb0ELb0EEENS1_19SingleTileSchedulerILb1ELb0ELb1ELi128EEEEEEEEEvNT_6ParamsE:
        .type           _ZN7cutlass13device_kernelIN5flash19enable_sm80_to_sm89INS1_16FlashAttnFwdSm80INS1_25CollectiveMainloopFwdSm80ILi8ELi2ELb0EN4cute5tupleIJNS5_1CILi128EEENS7_ILi64EEENS7_ILi192EEEEEELi192ENS_10bfloat16_tEfNS_4arch4Sm80ELb0ELb1ELb0ELb1ELb0ELb0ELb1ELb0EEENS1_21CollectiveEpilogueFwdINS6_IJS8_SA_S9_EEENS6_IJNS7_ILi1EEESI_SI_EEESC_SE_Li256ELb1ELb1ELb0ELb0EEENS1_19SingleTileSchedulerILb1ELb0ELb1ELi128EEEEEEEEEvNT_6ParamsE,@function
        .size           _ZN7cutlass13device_kernelIN5flash19enable_sm80_to_sm89INS1_16FlashAttnFwdSm80INS1_25CollectiveMainloopFwdSm80ILi8ELi2ELb0EN4cute5tupleIJNS5_1CILi128EEENS7_ILi64EEENS7_ILi192EEEEEELi192ENS_10bfloat16_tEfNS_4arch4Sm80ELb0ELb1ELb0ELb1ELb0ELb0ELb1ELb0EEENS1_21CollectiveEpilogueFwdINS6_IJS8_SA_S9_EEENS6_IJNS7_ILi1EEESI_SI_EEESC_SE_Li256ELb1ELb1ELb0ELb0EEENS1_19SingleTileSchedulerILb1ELb0ELb1ELi128EEEEEEEEEvNT_6ParamsE,(.L_x_31 - _ZN7cutlass13device_kernelIN5flash19enable_sm80_to_sm89INS1_16FlashAttnFwdSm80INS1_25CollectiveMainloopFwdSm80ILi8ELi2ELb0EN4cute5tupleIJNS5_1CILi128EEENS7_ILi64EEENS7_ILi192EEEEEELi192ENS_10bfloat16_tEfNS_4arch4Sm80ELb0ELb1ELb0ELb1ELb0ELb0ELb1ELb0EEENS1_21CollectiveEpilogueFwdINS6_IJS8_SA_S9_EEENS6_IJNS7_ILi1EEESI_SI_EEESC_SE_Li256ELb1ELb1ELb0ELb0EEENS1_19SingleTileSchedulerILb1ELb0ELb1ELi128EEEEEEEEEvNT_6ParamsE)
        .other          _ZN7cutlass13device_kernelIN5flash19enable_sm80_to_sm89INS1_16FlashAttnFwdSm80INS1_25CollectiveMainloopFwdSm80ILi8ELi2ELb0EN4cute5tupleIJNS5_1CILi128EEENS7_ILi64EEENS7_ILi192EEEEEELi192ENS_10bfloat16_tEfNS_4arch4Sm80ELb0ELb1ELb0ELb1ELb0ELb0ELb1ELb0EEENS1_21CollectiveEpilogueFwdINS6_IJS8_SA_S9_EEENS6_IJNS7_ILi1EEESI_SI_EEESC_SE_Li256ELb1ELb1ELb0ELb0EEENS1_19SingleTileSchedulerILb1ELb0ELb1ELi128EEEEEEEEEvNT_6ParamsE,@"STO_CUDA_ENTRY STV_DEFAULT"
_ZN7cutlass13device_kernelIN5flash19enable_sm80_to_sm89INS1_16FlashAttnFwdSm80INS1_25CollectiveMainloopFwdSm80ILi8ELi2ELb0EN4cute5tupleIJNS5_1CILi128EEENS7_ILi64EEENS7_ILi192EEEEEELi192ENS_10bfloat16_tEfNS_4arch4Sm80ELb0ELb1ELb0ELb1ELb0ELb0ELb1ELb0EEENS1_21CollectiveEpilogueFwdINS6_IJS8_SA_S9_EEENS6_IJNS7_ILi1EEESI_SI_EEESC_SE_Li256ELb1ELb1ELb0ELb0EEENS1_19SingleTileSchedulerILb1ELb0ELb1ELi128EEEEEEEEEvNT_6ParamsE:
[----:B------:R-:W-:Y:S01]  /*0000*/  LDC R1, c[0x0][0x28] ;  /* 0x00000a00ff017b82 */ /* 0x000fe20000000800 */
[----:B------:R-:W-:Y:S05]  /*0010*/  EXIT ;  /* 0x000000000000794d */ /* 0x000fea0003800000 */
.L_x_13:
        /* <DEDUP_REMOVED lines=14> */
.L_x_31:


//--------------------- .text._ZN7cutlass13device_kernelIN5flash19enable_sm80_to_sm89INS1_16FlashAttnFwdSm80INS1_25CollectiveMainloopFwdSm80ILi8ELi2ELb0EN4cute5tupleIJNS5_1CILi128EEENS7_ILi64EEENS7_ILi192EEEEEELi192ENS_10bfloat16_tEfNS_4arch4Sm80ELb0ELb1ELb0ELb1ELb0ELb1ELb1ELb0EEENS1_21CollectiveEpilogueFwdINS6_IJS8_SA_S9_EEENS6_IJNS7_ILi1EEESI_SI_EEESC_SE_Li256ELb1ELb1ELb0ELb0EEENS1_19SingleTileSchedulerILb1ELb0ELb1ELi128EEEEEEEEEvNT_6ParamsE --------------------------
	.section	.text._ZN7cutlass13device_kernelIN5flash19enable_sm80_to_sm89INS1_16FlashAttnFwdSm80INS1_25CollectiveMainloopFwdSm80ILi8ELi2ELb0EN4cute5tupleIJNS5_1CILi128EEENS7_ILi64EEENS7_ILi192EEEEEELi192ENS_10bfloat16_tEfNS_4arch4Sm80ELb0ELb1ELb0ELb1ELb0ELb1ELb1ELb0EEENS1_21CollectiveEpilogueFwdINS6_IJS8_SA_S9_EEENS6_IJNS7_ILi1EEESI_SI_EEESC_SE_Li256ELb1ELb1ELb0ELb0EEENS1_19SingleTileSchedulerILb1ELb0ELb1ELi128EEEEEEEEEvNT_6ParamsE,"ax",@progbits
	.align	128
.text._ZN7cutlass13device_kernelIN5flash19enable_sm80_to_sm89INS1_16FlashAttnFwdSm80INS1_25CollectiveMainloopFwdSm80ILi8ELi2ELb0EN4cute5tupleIJNS5_1CILi128EEENS7_ILi64EEENS7_ILi192EEEEEELi192ENS_10bfloat16_tEfNS_4arch4Sm80ELb0ELb1ELb0ELb1ELb0ELb1ELb1ELb0EEENS1_21CollectiveEpilogueFwdINS6_IJS8_SA_S9_EEENS6_IJNS7_ILi1EEESI_SI_EEESC_SE_Li256ELb1ELb1ELb0ELb0EEENS1_19SingleTileSchedulerILb1ELb0ELb1ELi128EEEEEEEEEvNT_6ParamsE:
        .type           _ZN7cutlass13device_kernelIN5flash19enable_sm80_to_sm89INS1_16FlashAttnFwdSm80INS1_25CollectiveMainloopFwdSm80ILi8ELi2ELb0EN4cute5tupleIJNS5_1CILi128EEENS7_ILi64EEENS7_ILi192EEEEEELi192ENS_10bfloat16_tEfNS_4arch4Sm80ELb0ELb1ELb0ELb1ELb0ELb1ELb1ELb0EEENS1_21CollectiveEpilogueFwdINS6_IJS8_SA_S9_EEENS6_IJNS7_ILi1EEESI_SI_EEESC_SE_Li256ELb1ELb1ELb0ELb0EEENS1_19SingleTileSchedulerILb1ELb0ELb1ELi128EEEEEEEEEvNT_6ParamsE,@function
        .size           _ZN7cutlass13device_kernelIN5flash19enable_sm80_to_sm89INS1_16FlashAttnFwdSm80INS1_25CollectiveMainloopFwdSm80ILi8ELi2ELb0EN4cute5tupleIJNS5_1CILi128EEENS7_ILi64EEENS7_ILi192EEEEEELi192ENS_10bfloat16_tEfNS_4arch4Sm80ELb0ELb1ELb0ELb1ELb0ELb1ELb1ELb0EEENS1_21CollectiveEpilogueFwdINS6_IJS8_SA_S9_EEENS6_IJNS7_ILi1EEESI_SI_EEESC_SE_Li256ELb1ELb1ELb0ELb0EEENS1_19SingleTileSchedulerILb1ELb0ELb1ELi128EEEEEEEEEvNT_6ParamsE,(.L_x_32 - _ZN7cutlass13device_kernelIN5flash19enable_sm80_to_sm89INS1_16FlashAttnFwdSm80INS1_25CollectiveMainloopFwdSm80ILi8ELi2ELb0EN4cute5tupleIJNS5_1CILi128EEENS7_ILi64EEENS7_ILi192EEEEEELi192ENS_10bfloat16_tEfNS_4arch4Sm80ELb0ELb1ELb0ELb1ELb0ELb1ELb1ELb0EEENS1_21CollectiveEpilogueFwdINS6_IJS8_SA_S9_EEENS6_IJNS7_ILi1EEESI_SI_EEESC_SE_Li256ELb1ELb1ELb0ELb0EEENS1_19SingleTileSchedulerILb1ELb0ELb1ELi128EEEEEEEEEvNT_6ParamsE)
        .other          _ZN7cutlass13device_kernelIN5flash19enable_sm80_to_sm89INS1_16FlashAttnFwdSm80INS1_25CollectiveMainloopFwdSm80ILi8ELi2ELb0EN4cute5tupleIJNS5_1CILi128EEENS7_ILi64EEENS7_ILi192EEEEEELi192ENS_10bfloat16_tEfNS_4arch4Sm80ELb0ELb1ELb0ELb1ELb0ELb1ELb1ELb0EEENS1_21CollectiveEpilogueFwdINS6_IJS8_SA_S9_EEENS6_IJNS7_ILi1EEESI_SI_EEESC_SE_Li256ELb1ELb1ELb0ELb0EEENS1_19SingleTileSchedulerILb1ELb0ELb1ELi128EEEEEEEEEvNT_6ParamsE,@"STO_CUDA_ENTRY STV_DEFAULT"
_ZN7cutlass13device_kernelIN5flash19enable_sm80_to_sm89INS1_16FlashAttnFwdSm80INS1_25CollectiveMainloopFwdSm80ILi8ELi2ELb0EN4cute5tupleIJNS5_1CILi128EEENS7_ILi64EEENS7_ILi192EEEEEELi192ENS_10bfloat16_tEfNS_4arch4Sm80ELb0ELb1ELb0ELb1ELb0ELb1ELb1ELb0EEENS1_21CollectiveEpilogueFwdINS6_IJS8_SA_S9_EEENS6_IJNS7_ILi1EEESI_SI_EEESC_SE_Li256ELb1ELb1ELb0ELb0EEENS1_19SingleTileSchedulerILb1ELb0ELb1ELi128EEEEEEEEEvNT_6ParamsE:
[----:B------:R-:W-:Y:S01]  /*0000*/  LDC R1, c[0x0][0x28] ;  /* 0x00000a00ff017b82 */ /* 0x000fe20000000800 */
[----:B------:R-:W-:Y:S05]  /*0010*/  EXIT ;  /* 0x000000000000794d */ /* 0x000fea0003800000 */
.L_x_14:
        /* <DEDUP_REMOVED lines=14> */
.L_x_32:


//--------------------- .text._ZN7cutlass13device_kernelIN5flash19enable_sm80_to_sm89INS1_16FlashAttnFwdSm80INS1_25CollectiveMainloopFwdSm80ILi8ELi2ELb1EN4cute5tupleIJNS5_1CILi128EEENS7_ILi96EEENS7_ILi192EEEEEELi192ENS_10bfloat16_tEfNS_4arch4Sm80ELb1ELb0ELb0ELb0ELb0ELb0ELb1ELb0EEENS1_21CollectiveEpilogueFwdINS6_IJS8_SA_S9_EEENS6_IJNS7_ILi1EEESI_SI_EEESC_SE_Li256ELb0ELb1ELb0ELb0EEENS1_30DynamicPersistentTileSchedulerILi256ELi256ELb0ELb1ELb0EEEEEEEEEvNT_6ParamsE --------------------------
	.section	.text._ZN7cutlass13device_kernelIN5flash19enable_sm80_to_sm89INS1_16FlashAttnFwdSm80INS1_25CollectiveMainloopFwdSm80ILi8ELi2ELb1EN4cute5tupleIJNS5_1CILi128EEENS7_ILi96EEENS7_ILi192EEEEEELi192ENS_10bfloat16_tEfNS_4arch4Sm80ELb1ELb0ELb0ELb0ELb0ELb0ELb1ELb0EEENS1_21CollectiveEpilogueFwdINS6_IJS8_SA_S9_EEENS6_IJNS7_ILi1EEESI_SI_EEESC_SE_Li256ELb0ELb1ELb0ELb0EEENS1_30DynamicPersistentTileSchedulerILi256ELi256ELb0ELb1ELb0EEEEEEEEEvNT_6ParamsE,"ax",@progbits
	.align	128
.text._ZN7cutlass13device_kernelIN5flash19enable_sm80_to_sm89INS1_16FlashAttnFwdSm80INS1_25CollectiveMainloopFwdSm80ILi8ELi2ELb1EN4cute5tupleIJNS5_1CILi128EEENS7_ILi96EEENS7_ILi192EEEEEELi192ENS_10bfloat16_tEfNS_4arch4Sm80ELb1ELb0ELb0ELb0ELb0ELb0ELb1ELb0EEENS1_21CollectiveEpilogueFwdINS6_IJS8_SA_S9_EEENS6_IJNS7_ILi1EEESI_SI_EEESC_SE_Li256ELb0ELb1ELb0ELb0EEENS1_30DynamicPersistentTileSchedulerILi256ELi256ELb0ELb1ELb0EEEEEEEEEvNT_6ParamsE:
        .type           _ZN7cutlass13device_kernelIN5flash19enable_sm80_to_sm89INS1_16FlashAttnFwdSm80INS1_25CollectiveMainloopFwdSm80ILi8ELi2ELb1EN4cute5tupleIJNS5_1CILi128EEENS7_ILi96EEENS7_ILi192EEEEEELi192ENS_10bfloat16_tEfNS_4arch4Sm80ELb1ELb0ELb0ELb0ELb0ELb0ELb1ELb0EEENS1_21CollectiveEpilogueFwdINS6_IJS8_SA_S9_EEENS6_IJNS7_ILi1EEESI_SI_EEESC_SE_Li256ELb0ELb1ELb0ELb0EEENS1_30DynamicPersistentTileSchedulerILi256ELi256ELb0ELb1ELb0EEEEEEEEEvNT_6ParamsE,@function
        .size           _ZN7cutlass13device_kernelIN5flash19enable_sm80_to_sm89INS1_16FlashAttnFwdSm80INS1_25CollectiveMainloopFwdSm80ILi8ELi2ELb1EN4cute5tupleIJNS5_1CILi128EEENS7_ILi96EEENS7_ILi192EEEEEELi192ENS_10bfloat16_tEfNS_4arch4Sm80ELb1ELb0ELb0ELb0ELb0ELb0ELb1ELb0EEENS1_21CollectiveEpilogueFwdINS6_IJS8_SA_S9_EEENS6_IJNS7_ILi1EEESI_SI_EEESC_SE_Li256ELb0ELb1ELb0ELb0EEENS1_30DynamicPersistentTileSchedulerILi256ELi256ELb0ELb1ELb0EEEEEEEEEvNT_6ParamsE,(.L_x_33 - _ZN7cutlass13device_kernelIN5flash19enable_sm80_to_sm89INS1_16FlashAttnFwdSm80INS1_25CollectiveMainloopFwdSm80ILi8ELi2ELb1EN4cute5tupleIJNS5_1CILi128EEENS7_ILi96EEENS7_ILi192EEEEEELi192ENS_10bfloat16_tEfNS_4arch4Sm80ELb1ELb0ELb0ELb0ELb0ELb0ELb1ELb0EEENS1_21CollectiveEpilogueFwdINS6_IJS8_SA_S9_EEENS6_IJNS7_ILi1EEESI_SI_EEESC_SE_Li256ELb0ELb1ELb0ELb0EEENS1_30DynamicPersistentTileSchedulerILi256ELi256ELb0ELb1ELb0EEEEEEEEEvNT_6ParamsE)
        .other          _ZN7cutlass13device_kernelIN5flash19enable_sm80_to_sm89INS1_16FlashAttnFwdSm80INS1_25CollectiveMainloopFwdSm80ILi8ELi2ELb1EN4cute5tupleIJNS5_1CILi128EEENS7_ILi96EEENS7_ILi192EEEEEELi192ENS_10bfloat16_tEfNS_4arch4Sm80ELb1ELb0ELb0ELb0ELb0ELb0ELb1ELb0EEENS1_21CollectiveEpilogueFwdINS6_IJS8_SA_S9_EEENS6_IJNS7_ILi1EEESI_SI_EEESC_SE_Li256ELb0ELb1ELb0ELb0EEENS1_30DynamicPersistentTileSchedulerILi256ELi256ELb0ELb1ELb0EEEEEEEEEvNT_6ParamsE,@"STO_CUDA_ENTRY STV_DEFAULT"
_ZN7cutlass13device_kernelIN5flash19enable_sm80_to_sm89INS1_16FlashAttnFwdSm80INS1_25CollectiveMainloopFwdSm80ILi8ELi2ELb1EN4cute5tupleIJNS5_1CILi128EEENS7_ILi96EEENS7_ILi192EEEEEELi192ENS_10bfloat16_tEfNS_4arch4Sm80ELb1ELb0ELb0ELb0ELb0ELb0ELb1ELb0EEENS1_21CollectiveEpilogueFwdINS6_IJS8_SA_S9_EEENS6_IJNS7_ILi1EEESI_SI_EEESC_SE_Li256ELb0ELb1ELb0ELb0EEENS1_30DynamicPersistentTileSchedulerILi256ELi256ELb0ELb1ELb0EEEEEEEEEvNT_6ParamsE:
[----:B------:R-:W-:Y:S01]  /*0000*/  LDC R1, c[0x0][0x28] ;  /* 0x00000a00ff017b82 */ /* 0x000fe20000000800 */
[----:B------:R-:W-:Y:S05]  /*0010*/  EXIT ;  /* 0x000000000000794d */ /* 0x000fea0003800000 */
.L_x_15:
        /* <DEDUP_REMOVED lines=14> */
.L_x_33:


//--------------------- .text._ZN7cutlass13device_kernelIN5flash19enable_sm80_to_sm89INS1_16FlashAttnFwdSm80INS1_25CollectiveMainloopFwdSm80ILi8ELi2ELb1EN4cute5tupleIJNS5_1CILi128EEENS7_ILi96EEENS7_ILi192EEEEEELi192ENS_10bfloat16_tEfNS_4arch4Sm80ELb1ELb0ELb0ELb1ELb0ELb0ELb1ELb0EEENS1_21CollectiveEpilogueFwdINS6_IJS8_SA_S9_EEENS6_IJNS7_ILi1EEESI_SI_EEESC_SE_Li256ELb1ELb1ELb0ELb0EEENS1_19SingleTileSchedulerILb1ELb0ELb1ELi128EEEEEEEEEvNT_6ParamsE --------------------------
	.section	.text._ZN7cutlass13device_kernelIN5flash19enable_sm80_to_sm89INS1_16FlashAttnFwdSm80INS1_25CollectiveMainloopFwdSm80ILi8ELi2ELb1EN4cute5tupleIJNS5_1CILi128EEENS7_ILi96EEENS7_ILi192EEEEEELi192ENS_10bfloat16_tEfNS_4arch4Sm80ELb1ELb0ELb0ELb1ELb0ELb0ELb1ELb0EEENS1_21CollectiveEpilogueFwdINS6_IJS8_SA_S9_EEENS6_IJNS7_ILi1EEESI_SI_EEESC_SE_Li256ELb1ELb1ELb0ELb0EEENS1_19SingleTileSchedulerILb1ELb0ELb1ELi128EEEEEEEEEvNT_6ParamsE,"ax",@progbits
	.align	128
.text._ZN7cutlass13device_kernelIN5flash19enable_sm80_to_sm89INS1_16FlashAttnFwdSm80INS1_25CollectiveMainloopFwdSm80ILi8ELi2ELb1EN4cute5tupleIJNS5_1CILi128EEENS7_ILi96EEENS7_ILi192EEEEEELi192ENS_10bfloat16_tEfNS_4arch4Sm80ELb1ELb0ELb0ELb1ELb0ELb0ELb1ELb0EEENS1_21CollectiveEpilogueFwdINS6_IJS8_SA_S9_EEENS6_IJNS7_ILi1EEESI_SI_EEESC_SE_Li256ELb1ELb1ELb0ELb0EEENS1_19SingleTileSchedulerILb1ELb0ELb1ELi128EEEEEEEEEvNT_6ParamsE:
        .type           _ZN7cutlass13device_kernelIN5flash19enable_sm80_to_sm89INS1_16FlashAttnFwdSm80INS1_25CollectiveMainloopFwdSm80ILi8ELi2ELb1EN4cute5tupleIJNS5_1CILi128EEENS7_ILi96EEENS7_ILi192EEEEEELi192ENS_10bfloat16_tEfNS_4arch4Sm80ELb1ELb0ELb0ELb1ELb0ELb0ELb1ELb0EEENS1_21CollectiveEpilogueFwdINS6_IJS8_SA_S9_EEENS6_IJNS7_ILi1EEESI_SI_EEESC_SE_Li256ELb1ELb1ELb0ELb0EEENS1_19SingleTileSchedulerILb1ELb0ELb1ELi128EEEEEEEEEvNT_6ParamsE,@function
        .size           _ZN7cutlass13device_kernelIN5flash19enable_sm80_to_sm89INS1_16FlashAttnFwdSm80INS1_25CollectiveMainloopFwdSm80ILi8ELi2ELb1EN4cute5tupleIJNS5_1CILi128EEENS7_ILi96EEENS7_ILi192EEEEEELi192ENS_10bfloat16_tEfNS_4arch4Sm80ELb1ELb0ELb0ELb1ELb0ELb0ELb1ELb0EEENS1_21CollectiveEpilogueFwdINS6_IJS8_SA_S9_EEENS6_IJNS7_ILi1EEESI_SI_EEESC_SE_Li256ELb1ELb1ELb0ELb0EEENS1_19SingleTileSchedulerILb1ELb0ELb1ELi128EEEEEEEEEvNT_6ParamsE,(.L_x_34 - _ZN7cutlass13device_kernelIN5flash19enable_sm80_to_sm89INS1_16FlashAttnFwdSm80INS1_25CollectiveMainloopFwdSm80ILi8ELi2ELb1EN4cute5tupleIJNS5_1CILi128EEENS7_ILi96EEENS7_ILi192EEEEEELi192ENS_10bfloat16_tEfNS_4arch4Sm80ELb1ELb0ELb0ELb1ELb0ELb0ELb1ELb0EEENS1_21CollectiveEpilogueFwdINS6_IJS8_SA_S9_EEENS6_IJNS7_ILi1EEESI_SI_EEESC_SE_Li256ELb1ELb1ELb0ELb0EEENS1_19SingleTileSchedulerILb1ELb0ELb1ELi128EEEEEEEEEvNT_6ParamsE)
        .other          _ZN7cutlass13device_kernelIN5flash19enable_sm80_to_sm89INS1_16FlashAttnFwdSm80INS1_25CollectiveMainloopFwdSm80ILi8ELi2ELb1EN4cute5tupleIJNS5_1CILi128EEENS7_ILi96EEENS7_ILi192EEEEEELi192ENS_10bfloat16_tEfNS_4arch4Sm80ELb1ELb0ELb0ELb1ELb0ELb0ELb1ELb0EEENS1_21CollectiveEpilogueFwdINS6_IJS8_SA_S9_EEENS6_IJNS7_ILi1EEESI_SI_EEESC_SE_Li256ELb1ELb1ELb0ELb0EEENS1_19SingleTileSchedulerILb1ELb0ELb1ELi128EEEEEEEEEvNT_6ParamsE,@"STO_CUDA_ENTRY STV_DEFAULT"
_ZN7cutlass13device_kernelIN5flash19enable_sm80_to_sm89INS1_16FlashAttnFwdSm80INS1_25CollectiveMainloopFwdSm80ILi8ELi2ELb1EN4cute5tupleIJNS5_1CILi128EEENS7_ILi96EEENS7_ILi192EEEEEELi192ENS_10bfloat16_tEfNS_4arch4Sm80ELb1ELb0ELb0ELb1ELb0ELb0ELb1ELb0EEENS1_21CollectiveEpilogueFwdINS6_IJS8_SA_S9_EEENS6_IJNS7_ILi1EEESI_SI_EEESC_SE_Li256ELb1ELb1ELb0ELb0EEENS1_19SingleTileSchedulerILb1ELb0ELb1ELi128EEEEEEEEEvNT_6ParamsE:
[----:B------:R-:W-:Y:S01]  /*0000*/  LDC R1, c[0x0][0x28] ;  /* 0x00000a00ff017b82 */ /* 0x000fe20000000800 */
[----:B------:R-:W-:Y:S05]  /*0010*/  EXIT ;  /* 0x000000000000794d */ /* 0x000fea0003800000 */
.L_x_16:
        /* <DEDUP_REMOVED lines=14> */
.L_x_34:


//--------------------- .text._ZN7cutlass13device_kernelIN5flash19enable_sm80_to_sm89INS1_16FlashAttnFwdSm80INS1_25CollectiveMainloopFwdSm80ILi8ELi2ELb0EN4cute5tupleIJNS5_1CILi128EEENS7_ILi64EEENS7_ILi192EEEEEELi192ENS_10bfloat16_tEfNS_4arch4Sm80ELb1ELb0ELb0ELb1ELb0ELb1ELb1ELb0EEENS1_21CollectiveEpilogueFwdINS6_IJS8_SA_S9_EEENS6_IJNS7_ILi1EEESI_SI_EEESC_SE_Li256ELb1ELb1ELb0ELb0EEENS1_19SingleTileSchedulerILb1ELb0ELb1ELi128EEEEEEEEEvNT_6ParamsE --------------------------
	.section	.text._ZN7cutlass13device_kernelIN5flash19enable_sm80_to_sm89INS1_16FlashAttnFwdSm80INS1_25CollectiveMainloopFwdSm80ILi8ELi2ELb0EN4cute5tupleIJNS5_1CILi128EEENS7_ILi64EEENS7_ILi192EEEEEELi192ENS_10bfloat16_tEfNS_4arch4Sm80ELb1ELb0ELb0ELb1ELb0ELb1ELb1ELb0EEENS1_21CollectiveEpilogueFwdINS6_IJS8_SA_S9_EEENS6_IJNS7_ILi1EEESI_SI_EEESC_SE_Li256ELb1ELb1ELb0ELb0EEENS1_19SingleTileSchedulerILb1ELb0ELb1ELi128EEEEEEEEEvNT_6ParamsE,"ax",@progbits
	.align	128
.text._ZN7cutlass13device_kernelIN5flash19enable_sm80_to_sm89INS1_16FlashAttnFwdSm80INS1_25CollectiveMainloopFwdSm80ILi8ELi2ELb0EN4cute5tupleIJNS5_1CILi128EEENS7_ILi64EEENS7_ILi192EEEEEELi192ENS_10bfloat16_tEfNS_4arch4Sm80ELb1ELb0ELb0ELb1ELb0ELb1ELb1ELb0EEENS1_21CollectiveEpilogueFwdINS6_IJS8_SA_S9_EEENS6_IJNS7_ILi1EEESI_SI_EEESC_SE_Li256ELb1ELb1ELb0ELb0EEENS1_19SingleTileSchedulerILb1ELb0ELb1ELi128EEEEEEEEEvNT_6ParamsE:
        .type           _ZN7cutlass13device_kernelIN5flash19enable_sm80_to_sm89INS1_16FlashAttnFwdSm80INS1_25CollectiveMainloopFwdSm80ILi8ELi2ELb0EN4cute5tupleIJNS5_1CILi128EEENS7_ILi64EEENS7_ILi192EEEEEELi192ENS_10bfloat16_tEfNS_4arch4Sm80ELb1ELb0ELb0ELb1ELb0ELb1ELb1ELb0EEENS1_21CollectiveEpilogueFwdINS6_IJS8_SA_S9_EEENS6_IJNS7_ILi1EEESI_SI_EEESC_SE_Li256ELb1ELb1ELb0ELb0EEENS1_19SingleTileSchedulerILb1ELb0ELb1ELi128EEEEEEEEEvNT_6ParamsE,@function
        .size           _ZN7cutlass13device_kernelIN5flash19enable_sm80_to_sm89INS1_16FlashAttnFwdSm80INS1_25CollectiveMainloopFwdSm80ILi8ELi2ELb0EN4cute5tupleIJNS5_1CILi128EEENS7_ILi64EEENS7_ILi192EEEEEELi192ENS_10bfloat16_tEfNS_4arch4Sm80ELb1ELb0ELb0ELb1ELb0ELb1ELb1ELb0EEENS1_21CollectiveEpilogueFwdINS6_IJS8_SA_S9_EEENS6_IJNS7_ILi1EEESI_SI_EEESC_SE_Li256ELb1ELb1ELb0ELb0EEENS1_19SingleTileSchedulerILb1ELb0ELb1ELi128EEEEEEEEEvNT_6ParamsE,(.L_x_35 - _ZN7cutlass13device_kernelIN5flash19enable_sm80_to_sm89INS1_16FlashAttnFwdSm80INS1_25CollectiveMainloopFwdSm80ILi8ELi2ELb0EN4cute5tupleIJNS5_1CILi128EEENS7_ILi64EEENS7_ILi192EEEEEELi192ENS_10bfloat16_tEfNS_4arch4Sm80ELb1ELb0ELb0ELb1ELb0ELb1ELb1ELb0EEENS1_21CollectiveEpilogueFwdINS6_IJS8_SA_S9_EEENS6_IJNS7_ILi1EEESI_SI_EEESC_SE_Li256ELb1ELb1ELb0ELb0EEENS1_19SingleTileSchedulerILb1ELb0ELb1ELi128EEEEEEEEEvNT_6ParamsE)
        .other          _ZN7cutlass13device_kernelIN5flash19enable_sm80_to_sm89INS1_16FlashAttnFwdSm80INS1_25CollectiveMainloopFwdSm80ILi8ELi2ELb0EN4cute5tupleIJNS5_1CILi128EEENS7_ILi64EEENS7_ILi192EEEEEELi192ENS_10bfloat16_tEfNS_4arch4Sm80ELb1ELb0ELb0ELb1ELb0ELb1ELb1ELb0EEENS1_21CollectiveEpilogueFwdINS6_IJS8_SA_S9_EEENS6_IJNS7_ILi1EEESI_SI_EEESC_SE_Li256ELb1ELb1ELb0ELb0EEENS1_19SingleTileSchedulerILb1ELb0ELb1ELi128EEEEEEEEEvNT_6ParamsE,@"STO_CUDA_ENTRY STV_DEFAULT"
_ZN7cutlass13device_kernelIN5flash19enable_sm80_to_sm89INS1_16FlashAttnFwdSm80INS1_25CollectiveMainloopFwdSm80ILi8ELi2ELb0EN4cute5tupleIJNS5_1CILi128EEENS7_ILi64EEENS7_ILi192EEEEEELi192ENS_10bfloat16_tEfNS_4arch4Sm80ELb1ELb0ELb0ELb1ELb0ELb1ELb1ELb0EEENS1_21CollectiveEpilogueFwdINS6_IJS8_SA_S9_EEENS6_IJNS7_ILi1EEESI_SI_EEESC_SE_Li256ELb1ELb1ELb0ELb0EEENS1_19SingleTileSchedulerILb1ELb0ELb1ELi128EEEEEEEEEvNT_6ParamsE:
[----:B------:R-:W-:Y:S01]  /*0000*/  LDC R1, c[0x0][0x28] ;  /* 0x00000a00ff017b82 */ /* 0x000fe20000000800 */
[----:B------:R-:W-:Y:S05]  /*0010*/  EXIT ;  /* 0x000000000000794d */ /* 0x000fea0003800000 */
.L_x_17:
        /* <DEDUP_REMOVED lines=14> */
.L_x_35:


//--------------------- .nv.shared.reserved.0     --------------------------
	.section	.nv.shared.reserved.0,"aw",@nobits
	.weak		__nv_reservedSMEM_offset_0_alias
	.size		__nv_reservedSMEM_offset_0_alias, 0, 0
	.other		__nv_reservedSMEM_offset_0_alias,@"STO_CUDA_RESERVED_SHARED STV_DEFAULT"
__nv_reservedSMEM_offset_0_alias:
	.zero		0


//--------------------- .nv.global                --------------------------
	.section	.nv.global,"aw",@nobits
.nv.global:
	.type		_ZN66_INTERNAL_4f37314f_30_flash_fwd_hdim192_bf16_sm80_cu_a7f3af4d_35464cute1_E,@object
	.size		_ZN66_INTERNAL_4f37314f_30_flash_fwd_hdim192_bf16_sm80_cu_a7f3af4d_35464cute1_E,(_ZN66_INTERNAL_4f37314f_30_flash_fwd_hdim192_bf16_sm80_cu_a7f3af4d_35464cuda3std3__45__cpo6cbeginE - _ZN66_INTERNAL_4f37314f_30_flash_fwd_hdim192_bf16_sm80_cu_a7f3af4d_35464cute1_E)
_ZN66_INTERNAL_4f37314f_30_flash_fwd_hdim192_bf16_sm80_cu_a7f3af4d_35464cute1_E:
	.zero		1
	.type		_ZN66_INTERNAL_4f37314f_30_flash_fwd_hdim192_bf16_sm80_cu_a7f3af4d_35464cuda3std3__45__cpo6cbeginE,@object
	.size		_ZN66_INTERNAL_4f37314f_30_flash_fwd_hdim192_bf16_sm80_cu_a7f3af4d_35464cuda3std3__45__cpo6cbeginE,(_ZN66_INTERNAL_4f37314f_30_flash_fwd_hdim192_bf16_sm80_cu_a7f3af4d_35464cuda3std3__48in_placeE - _ZN66_INTERNAL_4f37314f_30_flash_fwd_hdim192_bf16_sm80_cu_a7f3af4d_35464cuda3std3__45__cpo6cbeginE)
_ZN66_INTERNAL_4f37314f_30_flash_fwd_hdim192_bf16_sm80_cu_a7f3af4d_35464cuda3std3__45__cpo6cbeginE:
	.zero		1
	.type		_ZN66_INTERNAL_4f37314f_30_flash_fwd_hdim192_bf16_sm80_cu_a7f3af4d_35464cuda3std3__48in_placeE,@object
	.size		_ZN66_INTERNAL_4f37314f_30_flash_fwd_hdim192_bf16_sm80_cu_a7f3af4d_35464cuda3std3__48in_placeE,(_ZN66_INTERNAL_4f37314f_30_flash_fwd_hdim192_bf16_sm80_cu_a7f3af4d_35464cuda3std6ranges3__45__cpo9iter_moveE - _ZN66_INTERNAL_4f37314f_30_flash_fwd_hdim192_bf16_sm80_cu_a7f3af4d_35464cuda3std3__48in_placeE)
_ZN66_INTERNAL_4f37314f_30_flash_fwd_hdim192_bf16_sm80_cu_a7f3af4d_35464cuda3std3__48in_placeE:
	.zero		1
	.type		_ZN66_INTERNAL_4f37314f_30_flash_fwd_hdim192_bf16_sm80_cu_a7f3af4d_35464cuda3std6ranges3__45__cpo9iter_moveE,@object
	.size		_ZN66_INTERNAL_4f37314f_30_flash_fwd_hdim192_bf16_sm80_cu_a7f3af4d_35464cuda3std6ranges3__45__cpo9iter_moveE,(_ZN66_INTERNAL_4f37314f_30_flash_fwd_hdim192_bf16_sm80_cu_a7f3af4d_35464cuda3std3__45__cpo5beginE - _ZN66_INTERNAL_4f37314f_30_flash_fwd_hdim192_bf16_sm80_cu_a7f3af4d_35464cuda3std6ranges3__45__cpo9iter_moveE)
_ZN66_INTERNAL_4f37314f_30_flash_fwd_hdim192_bf16_sm80_cu_a7f3af4d_35464cuda3std6ranges3__45__cpo9iter_moveE:
	.zero		1
	.type		_ZN66_INTERNAL_4f37314f_30_flash_fwd_hdim192_bf16_sm80_cu_a7f3af4d_35464cuda3std3__45__cpo5beginE,@object
	.size		_ZN66_INTERNAL_4f37314f_30_flash_fwd_hdim192_bf16_sm80_cu_a7f3af4d_35464cuda3std3__45__cpo5beginE,(_ZN66_INTERNAL_4f37314f_30_flash_fwd_hdim192_bf16_sm80_cu_a7f3af4d_35464cuda3std3__468_GLOBAL__N__4f37314f_30_flash_fwd_hdim192_bf16_sm80_cu_a7f3af4d_35466ignoreE - _ZN66_INTERNAL_4f37314f_30_flash_fwd_hdim192_bf16_sm80_cu_a7f3af4d_35464cuda3std3__45__cpo5beginE)
_ZN66_INTERNAL_4f37314f_30_flash_fwd_hdim192_bf16_sm80_cu_a7f3af4d_35464cuda3std3__45__cpo5beginE:
	.zero		1
	.type		_ZN66_INTERNAL_4f37314f_30_flash_fwd_hdim192_bf16_sm80_cu_a7f3af4d_35464cuda3std3__468_GLOBAL__N__4f37314f_30_flash_fwd_hdim192_bf16_sm80_cu_a7f3af4d_35466ignoreE,@object
	.size		_ZN66_INTERNAL_4f37314f_30_flash_fwd_hdim192_bf16_sm80_cu_a7f3af4d_35464cuda3std3__468_GLOBAL__N__4f37314f_30_flash_fwd_hdim192_bf16_sm80_cu_a7f3af4d_35466ignoreE,(_ZN66_INTERNAL_4f37314f_30_flash_fwd_hdim192_bf16_sm80_cu_a7f3af4d_35464cute7productE - _ZN66_INTERNAL_4f37314f_30_flash_fwd_hdim192_bf16_sm80_cu_a7f3af4d_35464cuda3std3__468_GLOBAL__N__4f37314f_30_flash_fwd_hdim192_bf16_sm80_cu_a7f3af4d_35466ignoreE)
_ZN66_INTERNAL_4f37314f_30_flash_fwd_hdim192_bf16_sm80_cu_a7f3af4d_35464cuda3std3__468_GLOBAL__N__4f37314f_30_flash_fwd_hdim192_bf16_sm80_cu_a7f3af4d_35466ignoreE:
	.zero		1
	.type		_ZN66_INTERNAL_4f37314f_30_flash_fwd_hdim192_bf16_sm80_cu_a7f3af4d_35464cute7productE,@object
	.size		_ZN66_INTERNAL_4f37314f_30_flash_fwd_hdim192_bf16_sm80_cu_a7f3af4d_35464cute7productE,(_ZN66_INTERNAL_4f37314f_30_flash_fwd_hdim192_bf16_sm80_cu_a7f3af4d_35464cuda3std3__45__cpo3endE - _ZN66_INTERNAL_4f37314f_30_flash_fwd_hdim192_bf16_sm80_cu_a7f3af4d_35464cute7productE)
_ZN66_INTERNAL_4f37314f_30_flash_fwd_hdim192_bf16_sm80_cu_a7f3af4d_35464cute7productE:
	.zero		1
	.type		_ZN66_INTERNAL_4f37314f_30_flash_fwd_hdim192_bf16_sm80_cu_a7f3af4d_35464cuda3std3__45__cpo3endE,@object
	.size		_ZN66_INTERNAL_4f37314f_30_flash_fwd_hdim192_bf16_sm80_cu_a7f3af4d_35464cuda3std3__45__cpo3endE,(_ZN66_INTERNAL_4f37314f_30_flash_fwd_hdim192_bf16_sm80_cu_a7f3af4d_35464cuda3std3__419piecewise_constructE - _ZN66_INTERNAL_4f37314f_30_flash_fwd_hdim192_bf16_sm80_cu_a7f3af4d_35464cuda3std3__45__cpo3endE)
_ZN66_INTERNAL_4f37314f_30_flash_fwd_hdim192_bf16_sm80_cu_a7f3af4d_35464cuda3std3__45__cpo3endE:
	.zero		1
	.type		_ZN66_INTERNAL_4f37314f_30_flash_fwd_hdim192_bf16_sm80_cu_a7f3af4d_35464cuda3std3__419piecewise_constructE,@object
	.size		_ZN66_INTERNAL_4f37314f_30_flash_fwd_hdim192_bf16_sm80_cu_a7f3af4d_35464cuda3std3__419piecewise_constructE,(_ZN66_INTERNAL_4f37314f_30_flash_fwd_hdim192_bf16_sm80_cu_a7f3af4d_35464cuda3std3__45__cpo4cendE - _ZN66_INTERNAL_4f37314f_30_flash_fwd_hdim192_bf16_sm80_cu_a7f3af4d_35464cuda3std3__419piecewise_constructE)
_ZN66_INTERNAL_4f37314f_30_flash_fwd_hdim192_bf16_sm80_cu_a7f3af4d_35464cuda3std3__419piecewise_constructE:
	.zero		1
	.type		_ZN66_INTERNAL_4f37314f_30_flash_fwd_hdim192_bf16_sm80_cu_a7f3af4d_35464cuda3std3__45__cpo4cendE,@object
	.size		_ZN66_INTERNAL_4f37314f_30_flash_fwd_hdim192_bf16_sm80_cu_a7f3af4d_35464cuda3std3__45__cpo4cendE,(_ZN66_INTERNAL_4f37314f_30_flash_fwd_hdim192_bf16_sm80_cu_a7f3af4d_35464cuda3std6ranges3__45__cpo4swapE - _ZN66_INTERNAL_4f37314f_30_flash_fwd_hdim192_bf16_sm80_cu_a7f3af4d_35464cuda3std3__45__cpo4cendE)
_ZN66_INTERNAL_4f37314f_30_flash_fwd_hdim192_bf16_sm80_cu_a7f3af4d_35464cuda3std3__45__cpo4cendE:
	.zero		1
	.type		_ZN66_INTERNAL_4f37314f_30_flash_fwd_hdim192_bf16_sm80_cu_a7f3af4d_35464cuda3std6ranges3__45__cpo4swapE,@object
	.size		_ZN66_INTERNAL_4f37314f_30_flash_fwd_hdim192_bf16_sm80_cu_a7f3af4d_35464cuda3std6ranges3__45__cpo4swapE,(.L_7 - _ZN66_INTERNAL_4f37314f_30_flash_fwd_hdim192_bf16_sm80_cu_a7f3af4d_35464cuda3std6ranges3__45__cpo4swapE)
_ZN66_INTERNAL_4f37314f_30_flash_fwd_hdim192_bf16_sm80_cu_a7f3af4d_35464cuda3std6ranges3__45__cpo4swapE:
	.zero		1
.L_7:


//--------------------- .nv.constant0._ZN7cutlass13device_kernelIN5flash19enable_sm80_to_sm89INS1_16FlashAttnFwdSm80INS1_25CollectiveMainloopFwdSm80ILi8ELi1ELb1EN4cute5tupleIJNS5_1CILi128EEENS7_ILi96EEENS7_ILi192EEEEEELi192ENS_10bfloat16_tEfNS_4arch4Sm80ELb0ELb0ELb0ELb0ELb0ELb0ELb1ELb0EEENS1_21CollectiveEpilogueFwdINS6_IJS8_SA_S9_EEENS6_IJNS7_ILi1EEESI_SI_EEESC_SE_Li256ELb0ELb1ELb0ELb0EEENS1_19SingleTileSchedulerILb0ELb0ELb1ELi128EEEEEEEEEvNT_6ParamsE --------------------------
	.section	.nv.constant0._ZN7cutlass13device_kernelIN5flash19enable_sm80_to_sm89INS1_16FlashAttnFwdSm80INS1_25CollectiveMainloopFwdSm80ILi8ELi1ELb1EN4cute5tupleIJNS5_1CILi128EEENS7_ILi96EEENS7_ILi192EEEEEELi192ENS_10bfloat16_tEfNS_4arch4Sm80ELb0ELb0ELb0ELb0ELb0ELb0ELb1ELb0EEENS1_21CollectiveEpilogueFwdINS6_IJS8_SA_S9_EEENS6_IJNS7_ILi1EEESI_SI_EEESC_SE_Li256ELb0ELb1ELb0ELb0EEENS1_19SingleTileSchedulerILb0ELb0ELb1ELi128EEEEEEEEEvNT_6ParamsE,"a",@progbits
	.sectionflags	@""
	.align	4
.nv.constant0._ZN7cutlass13device_kernelIN5flash19enable_sm80_to_sm89INS1_16FlashAttnFwdSm80INS1_25CollectiveMainloopFwdSm80ILi8ELi1ELb1EN4cute5tupleIJNS5_1CILi128EEENS7_ILi96EEENS7_ILi192EEEEEELi192ENS_10bfloat16_tEfNS_4arch4Sm80ELb0ELb0ELb0ELb0ELb0ELb0ELb1ELb0EEENS1_21CollectiveEpilogueFwdINS6_IJS8_SA_S9_EEENS6_IJNS7_ILi1EEESI_SI_EEESC_SE_Li256ELb0ELb1ELb0ELb0EEENS1_19SingleTileSchedulerILb0ELb0ELb1ELi128EEEEEEEEEvNT_6ParamsE:
	.zero		1576


//--------------------- .nv.constant0._ZN7cutlass13device_kernelIN5flash19enable_sm80_to_sm89INS1_16FlashAttnFwdSm80INS1_25CollectiveMainloopFwdSm80ILi8ELi1ELb1EN4cute5tupleIJNS5_1CILi128EEENS7_ILi96EEENS7_ILi192EEEEEELi192ENS_10bfloat16_tEfNS_4arch4Sm80ELb0ELb0ELb0ELb1ELb0ELb0ELb1ELb0EEENS1_21CollectiveEpilogueFwdINS6_IJS8_SA_S9_EEENS6_IJNS7_ILi1EEESI_SI_EEESC_SE_Li256ELb1ELb1ELb0ELb0EEENS1_19SingleTileSchedulerILb1ELb0ELb1ELi128EEEEEEEEEvNT_6ParamsE --------------------------
	.section	.nv.constant0._ZN7cutlass13device_kernelIN5flash19enable_sm80_to_sm89INS1_16FlashAttnFwdSm80INS1_25CollectiveMainloopFwdSm80ILi8ELi1ELb1EN4cute5tupleIJNS5_1CILi128EEENS7_ILi96EEENS7_ILi192EEEEEELi192ENS_10bfloat16_tEfNS_4arch4Sm80ELb0ELb0ELb0ELb1ELb0ELb0ELb1ELb0EEENS1_21CollectiveEpilogueFwdINS6_IJS8_SA_S9_EEENS6_IJNS7_ILi1EEESI_SI_EEESC_SE_Li256ELb1ELb1ELb0ELb0EEENS1_19SingleTileSchedulerILb1ELb0ELb1ELi128EEEEEEEEEvNT_6ParamsE,"a",@progbits
	.sectionflags	@""
	.align	4
.nv.constant0._ZN7cutlass13device_kernelIN5flash19enable_sm80_to_sm89INS1_16FlashAttnFwdSm80INS1_25CollectiveMainloopFwdSm80ILi8ELi1ELb1EN4cute5tupleIJNS5_1CILi128EEENS7_ILi96EEENS7_ILi192EEEEEELi192ENS_10bfloat16_tEfNS_4arch4Sm80ELb0ELb0ELb0ELb1ELb0ELb0ELb1ELb0EEENS1_21CollectiveEpilogueFwdINS6_IJS8_SA_S9_EEENS6_IJNS7_ILi1EEESI_SI_EEESC_SE_Li256ELb1ELb1ELb0ELb0EEENS1_19SingleTileSchedulerILb1ELb0ELb1ELi128EEEEEEEEEvNT_6ParamsE:
	.zero		1576


//--------------------- .nv.constant0._ZN7cutlass13device_kernelIN5flash19enable_sm80_to_sm89INS1_16FlashAttnFwdSm80INS1_25CollectiveMainloopFwdSm80ILi8ELi1ELb0EN4cute5tupleIJNS5_1CILi128EEENS7_ILi64EEENS7_ILi192EEEEEELi192ENS_10bfloat16_tEfNS_4arch4Sm80ELb0ELb0ELb0ELb1ELb0ELb1ELb1ELb0EEENS1_21CollectiveEpilogueFwdINS6_IJS8_SA_S9_EEENS6_IJNS7_ILi1EEESI_SI_EEESC_SE_Li256ELb1ELb1ELb0ELb0EEENS1_19SingleTileSchedulerILb1ELb0ELb1ELi128EEEEEEEEEvNT_6ParamsE --------------------------
	.section	.nv.constant0._ZN7cutlass13device_kernelIN5flash19enable_sm80_to_sm89INS1_16FlashAttnFwdSm80INS1_25CollectiveMainloopFwdSm80ILi8ELi1ELb0EN4cute5tupleIJNS5_1CILi128EEENS7_ILi64EEENS7_ILi192EEEEEELi192ENS_10bfloat16_tEfNS_4arch4Sm80ELb0ELb0ELb0ELb1ELb0ELb1ELb1ELb0EEENS1_21CollectiveEpilogueFwdINS6_IJS8_SA_S9_EEENS6_IJNS7_ILi1EEESI_SI_EEESC_SE_Li256ELb1ELb1ELb0ELb0EEENS1_19SingleTileSchedulerILb1ELb0ELb1ELi128EEEEEEEEEvNT_6ParamsE,"a",@progbits
	.sectionflags	@""
	.align	4
.nv.constant0._ZN7cutlass13device_kernelIN5flash19enable_sm80_to_sm89INS1_16FlashAttnFwdSm80INS1_25CollectiveMainloopFwdSm80ILi8ELi1ELb0EN4cute5tupleIJNS5_1CILi128EEENS7_ILi64EEENS7_ILi192EEEEEELi192ENS_10bfloat16_tEfNS_4arch4Sm80ELb0ELb0ELb0ELb1ELb0ELb1ELb1ELb0EEENS1_21CollectiveEpilogueFwdINS6_IJS8_SA_S9_EEENS6_IJNS7_ILi1EEESI_SI_EEESC_SE_Li256ELb1ELb1ELb0ELb0EEENS1_19SingleTileSchedulerILb1ELb0ELb1ELi128EEEEEEEEEvNT_6ParamsE:
	.zero		1576


//--------------------- .nv.constant0._ZN7cutlass13device_kernelIN5flash19enable_sm80_to_sm89INS1_16FlashAttnFwdSm80INS1_25CollectiveMainloopFwdSm80ILi8ELi1ELb0EN4cute5tupleIJNS5_1CILi128EEENS7_ILi64EEENS7_ILi192EEEEEELi192ENS_10bfloat16_tEfNS_4arch4Sm80ELb0ELb1ELb0ELb0ELb0ELb0ELb1ELb0EEENS1_21CollectiveEpilogueFwdINS6_IJS8_SA_S9_EEENS6_IJNS7_ILi1EEESI_SI_EEESC_SE_Li256ELb0ELb1ELb0ELb0EEENS1_19SingleTileSchedulerILb0ELb0ELb1ELi128EEEEEEEEEvNT_6ParamsE --------------------------
	.section	.nv.constant0._ZN7cutlass13device_kernelIN5flash19enable_sm80_to_sm89INS1_16FlashAttnFwdSm80INS1_25CollectiveMainloopFwdSm80ILi8ELi1ELb0EN4cute5tupleIJNS5_1CILi128EEENS7_ILi64EEENS7_ILi192EEEEEELi192ENS_10bfloat16_tEfNS_4arch4Sm80ELb0ELb1ELb0ELb0ELb0ELb0ELb1ELb0EEENS1_21CollectiveEpilogueFwdINS6_IJS8_SA_S9_EEENS6_IJNS7_ILi1EEESI_SI_EEESC_SE_Li256ELb0ELb1ELb0ELb0EEENS1_19SingleTileSchedulerILb0ELb0ELb1ELi128EEEEEEEEEvNT_6ParamsE,"a",@progbits
	.sectionflags	@""
	.align	4
.nv.constant0._ZN7cutlass13device_kernelIN5flash19enable_sm80_to_sm89INS1_16FlashAttnFwdSm80INS1_25CollectiveMainloopFwdSm80ILi8ELi1ELb0EN4cute5tupleIJNS5_1CILi128EEENS7_ILi64EEENS7_ILi192EEEEEELi192ENS_10bfloat16_tEfNS_4arch4Sm80ELb0ELb1ELb0ELb0ELb0ELb0ELb1ELb0EEENS1_21CollectiveEpilogueFwdINS6_IJS8_SA_S9_EEENS6_IJNS7_ILi1EEESI_SI_EEESC_SE_Li256ELb0ELb1ELb0ELb0EEENS1_19SingleTileSchedulerILb0ELb0ELb1ELi128EEEEEEEEEvNT_6ParamsE:
	.zero		1576


//--------------------- .nv.constant0._ZN7cutlass13device_kernelIN5flash19enable_sm80_to_sm89INS1_16FlashAttnFwdSm80INS1_25CollectiveMainloopFwdSm80ILi8ELi1ELb0EN4cute5tupleIJNS5_1CILi128EEENS7_ILi64EEENS7_ILi192EEEEEELi192ENS_10bfloat16_tEfNS_4arch4Sm80ELb0ELb1ELb0ELb1ELb0ELb0ELb1ELb0EEENS1_21CollectiveEpilogueFwdINS6_IJS8_SA_S9_EEENS6_IJNS7_ILi1EEESI_SI_EEESC_SE_Li256ELb1ELb1ELb0ELb0EEENS1_19SingleTileSchedulerILb1ELb0ELb1ELi128EEEEEEEEEvNT_6ParamsE --------------------------
	.section	.nv.constant0._ZN7cutlass13device_kernelIN5flash19enable_sm80_to_sm89INS1_16FlashAttnFwdSm80INS1_25CollectiveMainloopFwdSm80ILi8ELi1ELb0EN4cute5tupleIJNS5_1CILi128EEENS7_ILi64EEENS7_ILi192EEEEEELi192ENS_10bfloat16_tEfNS_4arch4Sm80ELb0ELb1ELb0ELb1ELb0ELb0ELb1ELb0EEENS1_21CollectiveEpilogueFwdINS6_IJS8_SA_S9_EEENS6_IJNS7_ILi1EEESI_SI_EEESC_SE_Li256ELb1ELb1ELb0ELb0EEENS1_19SingleTileSchedulerILb1ELb0ELb1ELi128EEEEEEEEEvNT_6ParamsE,"a",@progbits
	.sectionflags	@""
	.align	4
.nv.constant0._ZN7cutlass13device_kernelIN5flash19enable_sm80_to_sm89INS1_16FlashAttnFwdSm80INS1_25CollectiveMainloopFwdSm80ILi8ELi1ELb0EN4cute5tupleIJNS5_1CILi128EEENS7_ILi64EEENS7_ILi192EEEEEELi192ENS_10bfloat16_tEfNS_4arch4Sm80ELb0ELb1ELb0ELb1ELb0ELb0ELb1ELb0EEENS1_21CollectiveEpilogueFwdINS6_IJS8_SA_S9_EEENS6_IJNS7_ILi1EEESI_SI_EEESC_SE_Li256ELb1ELb1ELb0ELb0EEENS1_19SingleTileSchedulerILb1ELb0ELb1ELi128EEEEEEEEEvNT_6ParamsE:
	.zero		1576


//--------------------- .nv.constant0._ZN7cutlass13device_kernelIN5flash19enable_sm80_to_sm89INS1_16FlashAttnFwdSm80INS1_25CollectiveMainloopFwdSm80ILi8ELi1ELb0EN4cute5tupleIJNS5_1CILi128EEENS7_ILi64EEENS7_ILi192EEEEEELi192ENS_10bfloat16_tEfNS_4arch4Sm80ELb0ELb1ELb0ELb1ELb0ELb1ELb1ELb0EEENS1_21CollectiveEpilogueFwdINS6_IJS8_SA_S9_EEENS6_IJNS7_ILi1EEESI_SI_EEESC_SE_Li256ELb1ELb1ELb0ELb0EEENS1_19SingleTileSchedulerILb1ELb0ELb1ELi128EEEEEEEEEvNT_6ParamsE --------------------------
	.section	.nv.constant0._ZN7cutlass13device_kernelIN5flash19enable_sm80_to_sm89INS1_16FlashAttnFwdSm80INS1_25CollectiveMainloopFwdSm80ILi8ELi1ELb0EN4cute5tupleIJNS5_1CILi128EEENS7_ILi64EEENS7_ILi192EEEEEELi192ENS_10bfloat16_tEfNS_4arch4Sm80ELb0ELb1ELb0ELb1ELb0ELb1ELb1ELb0EEENS1_21CollectiveEpilogueFwdINS6_IJS8_SA_S9_EEENS6_IJNS7_ILi1EEESI_SI_EEESC_SE_Li256ELb1ELb1ELb0ELb0EEENS1_19SingleTileSchedulerILb1ELb0ELb1ELi128EEEEEEEEEvNT_6ParamsE,"a",@progbits
	.sectionflags	@""
	.align	4
.nv.constant0._ZN7cutlass13device_kernelIN5flash19enable_sm80_to_sm89INS1_16FlashAttnFwdSm80INS1_25CollectiveMainloopFwdSm80ILi8ELi1ELb0EN4cute5tupleIJNS5_1CILi128EEENS7_ILi64EEENS7_ILi192EEEEEELi192ENS_10bfloat16_tEfNS_4arch4Sm80ELb0ELb1ELb0ELb1ELb0ELb1ELb1ELb0EEENS1_21CollectiveEpilogueFwdINS6_IJS8_SA_S9_EEENS6_IJNS7_ILi1EEESI_SI_EEESC_SE_Li256ELb1ELb1ELb0ELb0EEENS1_19SingleTileSchedulerILb1ELb0ELb1ELi128EEEEEEEEEvNT_6ParamsE:
	.zero		1576


//--------------------- .nv.constant0._ZN7cutlass13device_kernelIN5flash19enable_sm80_to_sm89INS1_16FlashAttnFwdSm80INS1_25CollectiveMainloopFwdSm80ILi8ELi1ELb1EN4cute5tupleIJNS5_1CILi128EEENS7_ILi96EEENS7_ILi192EEEEEELi192ENS_10bfloat16_tEfNS_4arch4Sm80ELb1ELb0ELb0ELb0ELb0ELb0ELb1ELb0EEENS1_21CollectiveEpilogueFwdINS6_IJS8_SA_S9_EEENS6_IJNS7_ILi1EEESI_SI_EEESC_SE_Li256ELb0ELb1ELb0ELb0EEENS1_30DynamicPersistentTileSchedulerILi256ELi256ELb0ELb1ELb0EEEEEEEEEvNT_6ParamsE --------------------------
	.section	.nv.constant0._ZN7cutlass13device_kernelIN5flash19enable_sm80_to_sm89INS1_16FlashAttnFwdSm80INS1_25CollectiveMainloopFwdSm80ILi8ELi1ELb1EN4cute5tupleIJNS5_1CILi128EEENS7_ILi96EEENS7_ILi192EEEEEELi192ENS_10bfloat16_tEfNS_4arch4Sm80ELb1ELb0ELb0ELb0ELb0ELb0ELb1ELb0EEENS1_21CollectiveEpilogueFwdINS6_IJS8_SA_S9_EEENS6_IJNS7_ILi1EEESI_SI_EEESC_SE_Li256ELb0ELb1ELb0ELb0EEENS1_30DynamicPersistentTileSchedulerILi256ELi256ELb0ELb1ELb0EEEEEEEEEvNT_6ParamsE,"a",@progbits
	.sectionflags	@""
	.align	4
.nv.constant0._ZN7cutlass13device_kernelIN5flash19enable_sm80_to_sm89INS1_16FlashAttnFwdSm80INS1_25CollectiveMainloopFwdSm80ILi8ELi1ELb1EN4cute5tupleIJNS5_1CILi128EEENS7_ILi96EEENS7_ILi192EEEEEELi192ENS_10bfloat16_tEfNS_4arch4Sm80ELb1ELb0ELb0ELb0ELb0ELb0ELb1ELb0EEENS1_21CollectiveEpilogueFwdINS6_IJS8_SA_S9_EEENS6_IJNS7_ILi1EEESI_SI_EEESC_SE_Li256ELb0ELb1ELb0ELb0EEENS1_30DynamicPersistentTileSchedulerILi256ELi256ELb0ELb1ELb0EEEEEEEEEvNT_6ParamsE:
	.zero		1592


//--------------------- .nv.constant0._ZN7cutlass13device_kernelIN5flash19enable_sm80_to_sm89INS1_16FlashAttnFwdSm80INS1_25CollectiveMainloopFwdSm80ILi8ELi1ELb1EN4cute5tupleIJNS5_1CILi128EEENS7_ILi96EEENS7_ILi192EEEEEELi192ENS_10bfloat16_tEfNS_4arch4Sm80ELb1ELb0ELb0ELb1ELb0ELb0ELb1ELb0EEENS1_21CollectiveEpilogueFwdINS6_IJS8_SA_S9_EEENS6_IJNS7_ILi1EEESI_SI_EEESC_SE_Li256ELb1ELb1ELb0ELb0EEENS1_19SingleTileSchedulerILb1ELb0ELb1ELi128EEEEEEEEEvNT_6ParamsE --------------------------
	.section	.nv.constant0._ZN7cutlass13device_kernelIN5flash19enable_sm80_to_sm89INS1_16FlashAttnFwdSm80INS1_25CollectiveMainloopFwdSm80ILi8ELi1ELb1EN4cute5tupleIJNS5_1CILi128EEENS7_ILi96EEENS7_ILi192EEEEEELi192ENS_10bfloat16_tEfNS_4arch4Sm80ELb1ELb0ELb0ELb1ELb0ELb0ELb1ELb0EEENS1_21CollectiveEpilogueFwdINS6_IJS8_SA_S9_EEENS6_IJNS7_ILi1EEESI_SI_EEESC_SE_Li256ELb1ELb1ELb0ELb0EEENS1_19SingleTileSchedulerILb1ELb0ELb1ELi128EEEEEEEEEvNT_6ParamsE,"a",@progbits
	.sectionflags	@""
	.align	4
.nv.constant0._ZN7cutlass13device_kernelIN5flash19enable_sm80_to_sm89INS1_16FlashAttnFwdSm80INS1_25CollectiveMainloopFwdSm80ILi8ELi1ELb1EN4cute5tupleIJNS5_1CILi128EEENS7_ILi96EEENS7_ILi192EEEEEELi192ENS_10bfloat16_tEfNS_4arch4Sm80ELb1ELb0ELb0ELb1ELb0ELb0ELb1ELb0EEENS1_21CollectiveEpilogueFwdINS6_IJS8_SA_S9_EEENS6_IJNS7_ILi1EEESI_SI_EEESC_SE_Li256ELb1ELb1ELb0ELb0EEENS1_19SingleTileSchedulerILb1ELb0ELb1ELi128EEEEEEEEEvNT_6ParamsE:
	.zero		1576


//--------------------- .nv.constant0._ZN7cutlass13device_kernelIN5flash19enable_sm80_to_sm89INS1_16FlashAttnFwdSm80INS1_25CollectiveMainloopFwdSm80ILi8ELi1ELb0EN4cute5tupleIJNS5_1CILi128EEENS7_ILi64EEENS7_ILi192EEEEEELi192ENS_10bfloat16_tEfNS_4arch4Sm80ELb1ELb0ELb0ELb1ELb0ELb1ELb1ELb0EEENS1_21CollectiveEpilogueFwdINS6_IJS8_SA_S9_EEENS6_IJNS7_ILi1EEESI_SI_EEESC_SE_Li256ELb1ELb1ELb0ELb0EEENS1_19SingleTileSchedulerILb1ELb0ELb1ELi128EEEEEEEEEvNT_6ParamsE --------------------------
	.section	.nv.constant0._ZN7cutlass13device_kernelIN5flash19enable_sm80_to_sm89INS1_16FlashAttnFwdSm80INS1_25CollectiveMainloopFwdSm80ILi8ELi1ELb0EN4cute5tupleIJNS5_1CILi128EEENS7_ILi64EEENS7_ILi192EEEEEELi192ENS_10bfloat16_tEfNS_4arch4Sm80ELb1ELb0ELb0ELb1ELb0ELb1ELb1ELb0EEENS1_21CollectiveEpilogueFwdINS6_IJS8_SA_S9_EEENS6_IJNS7_ILi1EEESI_SI_EEESC_SE_Li256ELb1ELb1ELb0ELb0EEENS1_19SingleTileSchedulerILb1ELb0ELb1ELi128EEEEEEEEEvNT_6ParamsE,"a",@progbits
	.sectionflags	@""
	.align	4
.nv.constant0._ZN7cutlass13device_kernelIN5flash19enable_sm80_to_sm89INS1_16FlashAttnFwdSm80INS1_25CollectiveMainloopFwdSm80ILi8ELi1ELb0EN4cute5tupleIJNS5_1CILi128EEENS7_ILi64EEENS7_ILi192EEEEEELi192ENS_10bfloat16_tEfNS_4arch4Sm80ELb1ELb0ELb0ELb1ELb0ELb1ELb1ELb0EEENS1_21CollectiveEpilogueFwdINS6_IJS8_SA_S9_EEENS6_IJNS7_ILi1EEESI_SI_EEESC_SE_Li256ELb1ELb1ELb0ELb0EEENS1_19SingleTileSchedulerILb1ELb0ELb1ELi128EEEEEEEEEvNT_6ParamsE:
	.zero		1576


//--------------------- .nv.constant0._ZN7cutlass13device_kernelIN5flash19enable_sm80_to_sm89INS1_16FlashAttnFwdSm80INS1_25CollectiveMainloopFwdSm80ILi8ELi2ELb1EN4cute5tupleIJNS5_1CILi128EEENS7_ILi96EEENS7_ILi192EEEEEELi192ENS_10bfloat16_tEfNS_4arch4Sm80ELb0ELb0ELb0ELb0ELb0ELb0ELb1ELb0EEENS1_21CollectiveEpilogueFwdINS6_IJS8_SA_S9_EEENS6_IJNS7_ILi1EEESI_SI_EEESC_SE_Li256ELb0ELb1ELb0ELb0EEENS1_19SingleTileSchedulerILb0ELb0ELb1ELi128EEEEEEEEEvNT_6ParamsE --------------------------
	.section	.nv.constant0._ZN7cutlass13device_kernelIN5flash19enable_sm80_to_sm89INS1_16FlashAttnFwdSm80INS1_25CollectiveMainloopFwdSm80ILi8ELi2ELb1EN4cute5tupleIJNS5_1CILi128EEENS7_ILi96EEENS7_ILi192EEEEEELi192ENS_10bfloat16_tEfNS_4arch4Sm80ELb0ELb0ELb0ELb0ELb0ELb0ELb1ELb0EEENS1_21CollectiveEpilogueFwdINS6_IJS8_SA_S9_EEENS6_IJNS7_ILi1EEESI_SI_EEESC_SE_Li256ELb0ELb1ELb0ELb0EEENS1_19SingleTileSchedulerILb0ELb0ELb1ELi128EEEEEEEEEvNT_6ParamsE,"a",@progbits
	.sectionflags	@""
	.align	4
.nv.constant0._ZN7cutlass13device_kernelIN5flash19enable_sm80_to_sm89INS1_16FlashAttnFwdSm80INS1_25CollectiveMainloopFwdSm80ILi8ELi2ELb1EN4cute5tupleIJNS5_1CILi128EEENS7_ILi96EEENS7_ILi192EEEEEELi192ENS_10bfloat16_tEfNS_4arch4Sm80ELb0ELb0ELb0ELb0ELb0ELb0ELb1ELb0EEENS1_21CollectiveEpilogueFwdINS6_IJS8_SA_S9_EEENS6_IJNS7_ILi1EEESI_SI_EEESC_SE_Li256ELb0ELb1ELb0ELb0EEENS1_19SingleTileSchedulerILb0ELb0ELb1ELi128EEEEEEEEEvNT_6ParamsE:
	.zero		1576


//--------------------- .nv.constant0._ZN7cutlass13device_kernelIN5flash19enable_sm80_to_sm89INS1_16FlashAttnFwdSm80INS1_25CollectiveMainloopFwdSm80ILi8ELi2ELb1EN4cute5tupleIJNS5_1CILi128EEENS7_ILi96EEENS7_ILi192EEEEEELi192ENS_10bfloat16_tEfNS_4arch4Sm80ELb0ELb0ELb0ELb1ELb0ELb0ELb1ELb0EEENS1_21CollectiveEpilogueFwdINS6_IJS8_SA_S9_EEENS6_IJNS7_ILi1EEESI_SI_EEESC_SE_Li256ELb1ELb1ELb0ELb0EEENS1_19SingleTileSchedulerILb1ELb0ELb1ELi128EEEEEEEEEvNT_6ParamsE --------------------------
	.section	.nv.constant0._ZN7cutlass13device_kernelIN5flash19enable_sm80_to_sm89INS1_16FlashAttnFwdSm80INS1_25CollectiveMainloopFwdSm80ILi8ELi2ELb1EN4cute5tupleIJNS5_1CILi128EEENS7_ILi96EEENS7_ILi192EEEEEELi192ENS_10bfloat16_tEfNS_4arch4Sm80ELb0ELb0ELb0ELb1ELb0ELb0ELb1ELb0EEENS1_21CollectiveEpilogueFwdINS6_IJS8_SA_S9_EEENS6_IJNS7_ILi1EEESI_SI_EEESC_SE_Li256ELb1ELb1ELb0ELb0EEENS1_19SingleTileSchedulerILb1ELb0ELb1ELi128EEEEEEEEEvNT_6ParamsE,"a",@progbits
	.sectionflags	@""
	.align	4
.nv.constant0._ZN7cutlass13device_kernelIN5flash19enable_sm80_to_sm89INS1_16FlashAttnFwdSm80INS1_25CollectiveMainloopFwdSm80ILi8ELi2ELb1EN4cute5tupleIJNS5_1CILi128EEENS7_ILi96EEENS7_ILi192EEEEEELi192ENS_10bfloat16_tEfNS_4arch4Sm80ELb0ELb0ELb0ELb1ELb0ELb0ELb1ELb0EEENS1_21CollectiveEpilogueFwdINS6_IJS8_SA_S9_EEENS6_IJNS7_ILi1EEESI_SI_EEESC_SE_Li256ELb1ELb1ELb0ELb0EEENS1_19SingleTileSchedulerILb1ELb0ELb1ELi128EEEEEEEEEvNT_6ParamsE:
	.zero		1576


//--------------------- .nv.constant0._ZN7cutlass13device_kernelIN5flash19enable_sm80_to_sm89INS1_16FlashAttnFwdSm80INS1_25CollectiveMainloopFwdSm80ILi8ELi2ELb0EN4cute5tupleIJNS5_1CILi128EEENS7_ILi64EEENS7_ILi192EEEEEELi192ENS_10bfloat16_tEfNS_4arch4Sm80ELb0ELb0ELb0ELb1ELb0ELb1ELb1ELb0EEENS1_21CollectiveEpilogueFwdINS6_IJS8_SA_S9_EEENS6_IJNS7_ILi1EEESI_SI_EEESC_SE_Li256ELb1ELb1ELb0ELb0EEENS1_19SingleTileSchedulerILb1ELb0ELb1ELi128EEEEEEEEEvNT_6ParamsE --------------------------
	.section	.nv.constant0._ZN7cutlass13device_kernelIN5flash19enable_sm80_to_sm89INS1_16FlashAttnFwdSm80INS1_25CollectiveMainloopFwdSm80ILi8ELi2ELb0EN4cute5tupleIJNS5_1CILi128EEENS7_ILi64EEENS7_ILi192EEEEEELi192ENS_10bfloat16_tEfNS_4arch4Sm80ELb0ELb0ELb0ELb1ELb0ELb1ELb1ELb0EEENS1_21CollectiveEpilogueFwdINS6_IJS8_SA_S9_EEENS6_IJNS7_ILi1EEESI_SI_EEESC_SE_Li256ELb1ELb1ELb0ELb0EEENS1_19SingleTileSchedulerILb1ELb0ELb1ELi128EEEEEEEEEvNT_6ParamsE,"a",@progbits
	.sectionflags	@""
	.align	4
.nv.constant0._ZN7cutlass13device_kernelIN5flash19enable_sm80_to_sm89INS1_16FlashAttnFwdSm80INS1_25CollectiveMainloopFwdSm80ILi8ELi2ELb0EN4cute5tupleIJNS5_1CILi128EEENS7_ILi64EEENS7_ILi192EEEEEELi192ENS_10bfloat16_tEfNS_4arch4Sm80ELb0ELb0ELb0ELb1ELb0ELb1ELb1ELb0EEENS1_21CollectiveEpilogueFwdINS6_IJS8_SA_S9_EEENS6_IJNS7_ILi1EEESI_SI_EEESC_SE_Li256ELb1ELb1ELb0ELb0EEENS1_19SingleTileSchedulerILb1ELb0ELb1ELi128EEEEEEEEEvNT_6ParamsE:
	.zero		1576


//--------------------- .nv.constant0._ZN7cutlass13device_kernelIN5flash19enable_sm80_to_sm89INS1_16FlashAttnFwdSm80INS1_25CollectiveMainloopFwdSm80ILi8ELi2ELb0EN4cute5tupleIJNS5_1CILi128EEENS7_ILi64EEENS7_ILi192EEEEEELi192ENS_10bfloat16_tEfNS_4arch4Sm80ELb0ELb1ELb0ELb0ELb0ELb0ELb1ELb0EEENS1_21CollectiveEpilogueFwdINS6_IJS8_SA_S9_EEENS6_IJNS7_ILi1EEESI_SI_EEESC_SE_Li256ELb0ELb1ELb0ELb0EEENS1_19SingleTileSchedulerILb0ELb0ELb1ELi128EEEEEEEEEvNT_6ParamsE --------------------------
	.section	.nv.constant0._ZN7cutlass13device_kernelIN5flash19enable_sm80_to_sm89INS1_16FlashAttnFwdSm80INS1_25CollectiveMainloopFwdSm80ILi8ELi2ELb0EN4cute5tupleIJNS5_1CILi128EEENS7_ILi64EEENS7_ILi192EEEEEELi192ENS_10bfloat16_tEfNS_4arch4Sm80ELb0ELb1ELb0ELb0ELb0ELb0ELb1ELb0EEENS1_21CollectiveEpilogueFwdINS6_IJS8_SA_S9_EEENS6_IJNS7_ILi1EEESI_SI_EEESC_SE_Li256ELb0ELb1ELb0ELb0EEENS1_19SingleTileSchedulerILb0ELb0ELb1ELi128EEEEEEEEEvNT_6ParamsE,"a",@progbits
	.sectionflags	@""
	.align	4
.nv.constant0._ZN7cutlass13device_kernelIN5flash19enable_sm80_to_sm89INS1_16FlashAttnFwdSm80INS1_25CollectiveMainloopFwdSm80ILi8ELi2ELb0EN4cute5tupleIJNS5_1CILi128EEENS7_ILi64EEENS7_ILi192EEEEEELi192ENS_10bfloat16_tEfNS_4arch4Sm80ELb0ELb1ELb0ELb0ELb0ELb0ELb1ELb0EEENS1_21CollectiveEpilogueFwdINS6_IJS8_SA_S9_EEENS6_IJNS7_ILi1EEESI_SI_EEESC_SE_Li256ELb0ELb1ELb0ELb0EEENS1_19SingleTileSchedulerILb0ELb0ELb1ELi128EEEEEEEEEvNT_6ParamsE:
	.zero		1576


//--------------------- .nv.constant0._ZN7cutlass13device_kernelIN5flash19enable_sm80_to_sm89INS1_16FlashAttnFwdSm80INS1_25CollectiveMainloopFwdSm80ILi8ELi2ELb0EN4cute5tupleIJNS5_1CILi128EEENS7_ILi64EEENS7_ILi192EEEEEELi192ENS_10bfloat16_tEfNS_4arch4Sm80ELb0ELb1ELb0ELb1ELb0ELb0ELb1ELb0EEENS1_21CollectiveEpilogueFwdINS6_IJS8_SA_S9_EEENS6_IJNS7_ILi1EEESI_SI_EEESC_SE_Li256ELb1ELb1ELb0ELb0EEENS1_19SingleTileSchedulerILb1ELb0ELb1ELi128EEEEEEEEEvNT_6ParamsE --------------------------
	.section	.nv.constant0._ZN7cutlass13device_kernelIN5flash19enable_sm80_to_sm89INS1_16FlashAttnFwdSm80INS1_25CollectiveMainloopFwdSm80ILi8ELi2ELb0EN4cute5tupleIJNS5_1CILi128EEENS7_ILi64EEENS7_ILi192EEEEEELi192ENS_10bfloat16_tEfNS_4arch4Sm80ELb0ELb1ELb0ELb1ELb0ELb0ELb1ELb0EEENS1_21CollectiveEpilogueFwdINS6_IJS8_SA_S9_EEENS6_IJNS7_ILi1EEESI_SI_EEESC_SE_Li256ELb1ELb1ELb0ELb0EEENS1_19SingleTileSchedulerILb1ELb0ELb1ELi128EEEEEEEEEvNT_6ParamsE,"a",@progbits
	.sectionflags	@""
	.align	4
.nv.constant0._ZN7cutlass13device_kernelIN5flash19enable_sm80_to_sm89INS1_16FlashAttnFwdSm80INS1_25CollectiveMainloopFwdSm80ILi8ELi2ELb0EN4cute5tupleIJNS5_1CILi128EEENS7_ILi64EEENS7_ILi192EEEEEELi192ENS_10bfloat16_tEfNS_4arch4Sm80ELb0ELb1ELb0ELb1ELb0ELb0ELb1ELb0EEENS1_21CollectiveEpilogueFwdINS6_IJS8_SA_S9_EEENS6_IJNS7_ILi1EEESI_SI_EEESC_SE_Li256ELb1ELb1ELb0ELb0EEENS1_19SingleTileSchedulerILb1ELb0ELb1ELi128EEEEEEEEEvNT_6ParamsE:
	.zero		1576


//--------------------- .nv.constant0._ZN7cutlass13device_kernelIN5flash19enable_sm80_to_sm89INS1_16FlashAttnFwdSm80INS1_25CollectiveMainloopFwdSm80ILi8ELi2ELb0EN4cute5tupleIJNS5_1CILi128EEENS7_ILi64EEENS7_ILi192EEEEEELi192ENS_10bfloat16_tEfNS_4arch4Sm80ELb0ELb1ELb0ELb1ELb0ELb1ELb1ELb0EEENS1_21CollectiveEpilogueFwdINS6_IJS8_SA_S9_EEENS6_IJNS7_ILi1EEESI_SI_EEESC_SE_Li256ELb1ELb1ELb0ELb0EEENS1_19SingleTileSchedulerILb1ELb0ELb1ELi128EEEEEEEEEvNT_6ParamsE --------------------------
	.section	.nv.constant0._ZN7cutlass13device_kernelIN5flash19enable_sm80_to_sm89INS1_16FlashAttnFwdSm80INS1_25CollectiveMainloopFwdSm80ILi8ELi2ELb0EN4cute5tupleIJNS5_1CILi128EEENS7_ILi64EEENS7_ILi192EEEEEELi192ENS_10bfloat16_tEfNS_4arch4Sm80ELb0ELb1ELb0ELb1ELb0ELb1ELb1ELb0EEENS1_21CollectiveEpilogueFwdINS6_IJS8_SA_S9_EEENS6_IJNS7_ILi1EEESI_SI_EEESC_SE_Li256ELb1ELb1ELb0ELb0EEENS1_19SingleTileSchedulerILb1ELb0ELb1ELi128EEEEEEEEEvNT_6ParamsE,"a",@progbits
	.sectionflags	@""
	.align	4
.nv.constant0._ZN7cutlass13device_kernelIN5flash19enable_sm80_to_sm89INS1_16FlashAttnFwdSm80INS1_25CollectiveMainloopFwdSm80ILi8ELi2ELb0EN4cute5tupleIJNS5_1CILi128EEENS7_ILi64EEENS7_ILi192EEEEEELi192ENS_10bfloat16_tEfNS_4arch4Sm80ELb0ELb1ELb0ELb1ELb0ELb1ELb1ELb0EEENS1_21CollectiveEpilogueFwdINS6_IJS8_SA_S9_EEENS6_IJNS7_ILi1EEESI_SI_EEESC_SE_Li256ELb1ELb1ELb0ELb0EEENS1_19SingleTileSchedulerILb1ELb0ELb1ELi128EEEEEEEEEvNT_6ParamsE:
	.zero		1576


//--------------------- .nv.constant0._ZN7cutlass13device_kernelIN5flash19enable_sm80_to_sm89INS1_16FlashAttnFwdSm80INS1_25CollectiveMainloopFwdSm80ILi8ELi2ELb1EN4cute5tupleIJNS5_1CILi128EEENS7_ILi96EEENS7_ILi192EEEEEELi192ENS_10bfloat16_tEfNS_4arch4Sm80ELb1ELb0ELb0ELb0ELb0ELb0ELb1ELb0EEENS1_21CollectiveEpilogueFwdINS6_IJS8_SA_S9_EEENS6_IJNS7_ILi1EEESI_SI_EEESC_SE_Li256ELb0ELb1ELb0ELb0EEENS1_30DynamicPersistentTileSchedulerILi256ELi256ELb0ELb1ELb0EEEEEEEEEvNT_6ParamsE --------------------------
	.section	.nv.constant0._ZN7cutlass13device_kernelIN5flash19enable_sm80_to_sm89INS1_16FlashAttnFwdSm80INS1_25CollectiveMainloopFwdSm80ILi8ELi2ELb1EN4cute5tupleIJNS5_1CILi128EEENS7_ILi96EEENS7_ILi192EEEEEELi192ENS_10bfloat16_tEfNS_4arch4Sm80ELb1ELb0ELb0ELb0ELb0ELb0ELb1ELb0EEENS1_21CollectiveEpilogueFwdINS6_IJS8_SA_S9_EEENS6_IJNS7_ILi1EEESI_SI_EEESC_SE_Li256ELb0ELb1ELb0ELb0EEENS1_30DynamicPersistentTileSchedulerILi256ELi256ELb0ELb1ELb0EEEEEEEEEvNT_6ParamsE,"a",@progbits
	.sectionflags	@""
	.align	4
.nv.constant0._ZN7cutlass13device_kernelIN5flash19enable_sm80_to_sm89INS1_16FlashAttnFwdSm80INS1_25CollectiveMainloopFwdSm80ILi8ELi2ELb1EN4cute5tupleIJNS5_1CILi128EEENS7_ILi96EEENS7_ILi192EEEEEELi192ENS_10bfloat16_tEfNS_4arch4Sm80ELb1ELb0ELb0ELb0ELb0ELb0ELb1ELb0EEENS1_21CollectiveEpilogueFwdINS6_IJS8_SA_S9_EEENS6_IJNS7_ILi1EEESI_SI_EEESC_SE_Li256ELb0ELb1ELb0ELb0EEENS1_30DynamicPersistentTileSchedulerILi256ELi256ELb0ELb1ELb0EEEEEEEEEvNT_6ParamsE:
	.zero		1592


//--------------------- .nv.constant0._ZN7cutlass13device_kernelIN5flash19enable_sm80_to_sm89INS1_16FlashAttnFwdSm80INS1_25CollectiveMainloopFwdSm80ILi8ELi2ELb1EN4cute5tupleIJNS5_1CILi128EEENS7_ILi96EEENS7_ILi192EEEEEELi192ENS_10bfloat16_tEfNS_4arch4Sm80ELb1ELb0ELb0ELb1ELb0ELb0ELb1ELb0EEENS1_21CollectiveEpilogueFwdINS6_IJS8_SA_S9_EEENS6_IJNS7_ILi1EEESI_SI_EEESC_SE_Li256ELb1ELb1ELb0ELb0EEENS1_19SingleTileSchedulerILb1ELb0ELb1ELi128EEEEEEEEEvNT_6ParamsE --------------------------
	.section	.nv.constant0._ZN7cutlass13device_kernelIN5flash19enable_sm80_to_sm89INS1_16FlashAttnFwdSm80INS1_25CollectiveMainloopFwdSm80ILi8ELi2ELb1EN4cute5tupleIJNS5_1CILi128EEENS7_ILi96EEENS7_ILi192EEEEEELi192ENS_10bfloat16_tEfNS_4arch4Sm80ELb1ELb0ELb0ELb1ELb0ELb0ELb1ELb0EEENS1_21CollectiveEpilogueFwdINS6_IJS8_SA_S9_EEENS6_IJNS7_ILi1EEESI_SI_EEESC_SE_Li256ELb1ELb1ELb0ELb0EEENS1_19SingleTileSchedulerILb1ELb0ELb1ELi128EEEEEEEEEvNT_6ParamsE,"a",@progbits
	.sectionflags	@""
	.align	4
.nv.constant0._ZN7cutlass13device_kernelIN5flash19enable_sm80_to_sm89INS1_16FlashAttnFwdSm80INS1_25CollectiveMainloopFwdSm80ILi8ELi2ELb1EN4cute5tupleIJNS5_1CILi128EEENS7_ILi96EEENS7_ILi192EEEEEELi192ENS_10bfloat16_tEfNS_4arch4Sm80ELb1ELb0ELb0ELb1ELb0ELb0ELb1ELb0EEENS1_21CollectiveEpilogueFwdINS6_IJS8_SA_S9_EEENS6_IJNS7_ILi1EEESI_SI_EEESC_SE_Li256ELb1ELb1ELb0ELb0EEENS1_19SingleTileSchedulerILb1ELb0ELb1ELi128EEEEEEEEEvNT_6ParamsE:
	.zero		1576


//--------------------- .nv.constant0._ZN7cutlass13device_kernelIN5flash19enable_sm80_to_sm89INS1_16FlashAttnFwdSm80INS1_25CollectiveMainloopFwdSm80ILi8ELi2ELb0EN4cute5tupleIJNS5_1CILi128EEENS7_ILi64EEENS7_ILi192EEEEEELi192ENS_10bfloat16_tEfNS_4arch4Sm80ELb1ELb0ELb0ELb1ELb0ELb1ELb1ELb0EEENS1_21CollectiveEpilogueFwdINS6_IJS8_SA_S9_EEENS6_IJNS7_ILi1EEESI_SI_EEESC_SE_Li256ELb1ELb1ELb0ELb0EEENS1_19SingleTileSchedulerILb1ELb0ELb1ELi128EEEEEEEEEvNT_6ParamsE --------------------------
	.section	.nv.constant0._ZN7cutlass13device_kernelIN5flash19enable_sm80_to_sm89INS1_16FlashAttnFwdSm80INS1_25CollectiveMainloopFwdSm80ILi8ELi2ELb0EN4cute5tupleIJNS5_1CILi128EEENS7_ILi64EEENS7_ILi192EEEEEELi192ENS_10bfloat16_tEfNS_4arch4Sm80ELb1ELb0ELb0ELb1ELb0ELb1ELb1ELb0EEENS1_21CollectiveEpilogueFwdINS6_IJS8_SA_S9_EEENS6_IJNS7_ILi1EEESI_SI_EEESC_SE_Li256ELb1ELb1ELb0ELb0EEENS1_19SingleTileSchedulerILb1ELb0ELb1ELi128EEEEEEEEEvNT_6ParamsE,"a",@progbits
	.sectionflags	@""
	.align	4
.nv.constant0._ZN7cutlass13device_kernelIN5flash19enable_sm80_to_sm89INS1_16FlashAttnFwdSm80INS1_25CollectiveMainloopFwdSm80ILi8ELi2ELb0EN4cute5tupleIJNS5_1CILi128EEENS7_ILi64EEENS7_ILi192EEEEEELi192ENS_10bfloat16_tEfNS_4arch4Sm80ELb1ELb0ELb0ELb1ELb0ELb1ELb1ELb0EEENS1_21CollectiveEpilogueFwdINS6_IJS8_SA_S9_EEENS6_IJNS7_ILi1EEESI_SI_EEESC_SE_Li256ELb1ELb1ELb0ELb0EEENS1_19SingleTileSchedulerILb1ELb0ELb1ELi128EEEEEEEEEvNT_6ParamsE:
	.zero		1576


//--------------------- SYMBOLS --------------------------

	.type		.nv.reservedSmem.offset0,@object
	.size		.nv.reservedSmem.offset0,0x4
